	.target	sm_100a

	.elftype	@"ET_EXEC"


//--------------------- .note.nv.tkinfo           --------------------------
	.section	.note.nv.tkinfo,"",@"SHT_NOTE"
	.sectionflags	@"SHF_NOTE_NV_TKINFO"
	.tkinfo
        /*0018*/ 	.word	0x00000002
        /*0030*/ 	.string	""
        /*0030*/ 	.string	"ptxas"
        /*0030*/ 	.string	"Cuda compilation tools, release 13.0, V13.0.88"
        /*0030*/ 	.string	"Build cuda_13.0.r13.0/compiler.36424714_0"
        /*0030*/ 	.string	"-arch sm_100a -m 64 "



//--------------------- .note.nv.cuinfo           --------------------------
	.section	.note.nv.cuinfo,"",@"SHT_NOTE"
	.sectionflags	@"SHF_NOTE_NV_CUINFO"
        /*0018*/ 	.short	0x0002
        /*001a*/ 	.short	0x0064
        /*001c*/ 	.short	0x0082
	.zero		2


//--------------------- .nv.info                  --------------------------
	.section	.nv.info,"",@"SHT_CUDA_INFO"
	.align	4


	//----- nvinfo : EIATTR_REGCOUNT
	.align		4
        /*0000*/ 	.byte	0x04, 0x2f
        /*0002*/ 	.short	(.L_12 - .L_11)
	.align		4
.L_11:
        /*0004*/ 	.word	index@(_ZN7cutlass13device_kernelIN5flash19enable_sm80_to_sm89INS1_16FlashAttnFwdSm80INS1_25CollectiveMainloopFwdSm80ILi8ELi2ELb0EN4cute5tupleIJNS5_1CILi128EEENS7_ILi64EEENS7_ILi192EEEEEELi192ENS_6half_tEfNS_4arch4Sm80ELb1ELb0ELb0ELb1ELb1ELb1ELb1ELb0EEENS1_21CollectiveEpilogueFwdINS6_IJS8_SA_S9_EEENS6_IJNS7_ILi1EEESI_SI_EEESC_SE_Li256ELb1ELb1ELb0ELb0EEENS1_19SingleTileSchedulerILb1ELb0ELb1ELi128EEEEEEEEEvNT_6ParamsE)
        /*0008*/ 	.word	0x00000004


	//----- nvinfo : EIATTR_FRAME_SIZE
	.align		4
.L_12:
        /*000c*/ 	.byte	0x04, 0x11
        /*000e*/ 	.short	(.L_14 - .L_13)
	.align		4
.L_13:
        /*0010*/ 	.word	index@(_ZN7cutlass13device_kernelIN5flash19enable_sm80_to_sm89INS1_16FlashAttnFwdSm80INS1_25CollectiveMainloopFwdSm80ILi8ELi2ELb0EN4cute5tupleIJNS5_1CILi128EEENS7_ILi64EEENS7_ILi192EEEEEELi192ENS_6half_tEfNS_4arch4Sm80ELb1ELb0ELb0ELb1ELb1ELb1ELb1ELb0EEENS1_21CollectiveEpilogueFwdINS6_IJS8_SA_S9_EEENS6_IJNS7_ILi1EEESI_SI_EEESC_SE_Li256ELb1ELb1ELb0ELb0EEENS1_19SingleTileSchedulerILb1ELb0ELb1ELi128EEEEEEEEEvNT_6ParamsE)
        /*0014*/ 	.word	0x00000000


	//----- nvinfo : EIATTR_REGCOUNT
	.align		4
.L_14:
        /*0018*/ 	.byte	0x04, 0x2f
        /*001a*/ 	.short	(.L_16 - .L_15)
	.align		4
.L_15:
        /*001c*/ 	.word	index@(_ZN7cutlass13device_kernelIN5flash19enable_sm80_to_sm89INS1_16FlashAttnFwdSm80INS1_25CollectiveMainloopFwdSm80ILi8ELi2ELb0EN4cute5tupleIJNS5_1CILi128EEENS7_ILi64EEENS7_ILi192EEEEEELi192ENS_6half_tEfNS_4arch4Sm80ELb1ELb0ELb0ELb1ELb1ELb0ELb1ELb0EEENS1_21CollectiveEpilogueFwdINS6_IJS8_SA_S9_EEENS6_IJNS7_ILi1EEESI_SI_EEESC_SE_Li256ELb1ELb1ELb0ELb0EEENS1_19SingleTileSchedulerILb1ELb0ELb1ELi128EEEEEEEEEvNT_6ParamsE)
        /*0020*/ 	.word	0x00000004


	//----- nvinfo : EIATTR_FRAME_SIZE
	.align		4
.L_16:
        /*0024*/ 	.byte	0x04, 0x11
        /*0026*/ 	.short	(.L_18 - .L_17)
	.align		4
.L_17:
        /*0028*/ 	.word	index@(_ZN7cutlass13device_kernelIN5flash19enable_sm80_to_sm89INS1_16FlashAttnFwdSm80INS1_25CollectiveMainloopFwdSm80ILi8ELi2ELb0EN4cute5tupleIJNS5_1CILi128EEENS7_ILi64EEENS7_ILi192EEEEEELi192ENS_6half_tEfNS_4arch4Sm80ELb1ELb0ELb0ELb1ELb1ELb0ELb1ELb0EEENS1_21CollectiveEpilogueFwdINS6_IJS8_SA_S9_EEENS6_IJNS7_ILi1EEESI_SI_EEESC_SE_Li256ELb1ELb1ELb0ELb0EEENS1_19SingleTileSchedulerILb1ELb0ELb1ELi128EEEEEEEEEvNT_6ParamsE)
        /*002c*/ 	.word	0x00000000


	//----- nvinfo : EIATTR_REGCOUNT
	.align		4
.L_18:
        /*0030*/ 	.byte	0x04, 0x2f
        /*0032*/ 	.short	(.L_20 - .L_19)
	.align		4
.L_19:
        /*0034*/ 	.word	index@(_ZN7cutlass13device_kernelIN5flash19enable_sm80_to_sm89INS1_16FlashAttnFwdSm80INS1_25CollectiveMainloopFwdSm80ILi8ELi2ELb0EN4cute5tupleIJNS5_1CILi128EEENS7_ILi64EEENS7_ILi192EEEEEELi192ENS_6half_tEfNS_4arch4Sm80ELb1ELb0ELb0ELb0ELb1ELb0ELb1ELb0EEENS1_21CollectiveEpilogueFwdINS6_IJS8_SA_S9_EEENS6_IJNS7_ILi1EEESI_SI_EEESC_SE_Li256ELb0ELb1ELb0ELb0EEENS1_30DynamicPersistentTileSchedulerILi256ELi256ELb0ELb1ELb0EEEEEEEEEvNT_6ParamsE)
        /*0038*/ 	.word	0x00000004


	//----- nvinfo : EIATTR_FRAME_SIZE
	.align		4
.L_20:
        /*003c*/ 	.byte	0x04, 0x11
        /*003e*/ 	.short	(.L_22 - .L_21)
	.align		4
.L_21:
        /*0040*/ 	.word	index@(_ZN7cutlass13device_kernelIN5flash19enable_sm80_to_sm89INS1_16FlashAttnFwdSm80INS1_25CollectiveMainloopFwdSm80ILi8ELi2ELb0EN4cute5tupleIJNS5_1CILi128EEENS7_ILi64EEENS7_ILi192EEEEEELi192ENS_6half_tEfNS_4arch4Sm80ELb1ELb0ELb0ELb0ELb1ELb0ELb1ELb0EEENS1_21CollectiveEpilogueFwdINS6_IJS8_SA_S9_EEENS6_IJNS7_ILi1EEESI_SI_EEESC_SE_Li256ELb0ELb1ELb0ELb0EEENS1_30DynamicPersistentTileSchedulerILi256ELi256ELb0ELb1ELb0EEEEEEEEEvNT_6ParamsE)
        /*0044*/ 	.word	0x00000000


	//----- nvinfo : EIATTR_REGCOUNT
	.align		4
.L_22:
        /*0048*/ 	.byte	0x04, 0x2f
        /*004a*/ 	.short	(.L_24 - .L_23)
	.align		4
.L_23:
        /*004c*/ 	.word	index@(_ZN7cutlass13device_kernelIN5flash19enable_sm80_to_sm89INS1_16FlashAttnFwdSm80INS1_25CollectiveMainloopFwdSm80ILi8ELi2ELb0EN4cute5tupleIJNS5_1CILi128EEENS7_ILi64EEENS7_ILi192EEEEEELi192ENS_6half_tEfNS_4arch4Sm80ELb0ELb1ELb0ELb1ELb1ELb1ELb1ELb0EEENS1_21CollectiveEpilogueFwdINS6_IJS8_SA_S9_EEENS6_IJNS7_ILi1EEESI_SI_EEESC_SE_Li256ELb1ELb1ELb0ELb0EEENS1_19SingleTileSchedulerILb1ELb0ELb1ELi128EEEEEEEEEvNT_6ParamsE)
        /*0050*/ 	.word	0x00000004


	//----- nvinfo : EIATTR_FRAME_SIZE
	.align		4
.L_24:
        /*0054*/ 	.byte	0x04, 0x11
        /*0056*/ 	.short	(.L_26 - .L_25)
	.align		4
.L_25:
        /*0058*/ 	.word	index@(_ZN7cutlass13device_kernelIN5flash19enable_sm80_to_sm89INS1_16FlashAttnFwdSm80INS1_25CollectiveMainloopFwdSm80ILi8ELi2ELb0EN4cute5tupleIJNS5_1CILi128EEENS7_ILi64EEENS7_ILi192EEEEEELi192ENS_6half_tEfNS_4arch4Sm80ELb0ELb1ELb0ELb1ELb1ELb1ELb1ELb0EEENS1_21CollectiveEpilogueFwdINS6_IJS8_SA_S9_EEENS6_IJNS7_ILi1EEESI_SI_EEESC_SE_Li256ELb1ELb1ELb0ELb0EEENS1_19SingleTileSchedulerILb1ELb0ELb1ELi128EEEEEEEEEvNT_6ParamsE)
        /*005c*/ 	.word	0x00000000


	//----- nvinfo : EIATTR_REGCOUNT
	.align		4
.L_26:
        /*0060*/ 	.byte	0x04, 0x2f
        /*0062*/ 	.short	(.L_28 - .L_27)
	.align		4
.L_27:
        /*0064*/ 	.word	index@(_ZN7cutlass13device_kernelIN5flash19enable_sm80_to_sm89INS1_16FlashAttnFwdSm80INS1_25CollectiveMainloopFwdSm80ILi8ELi2ELb0EN4cute5tupleIJNS5_1CILi128EEENS7_ILi64EEENS7_ILi192EEEEEELi192ENS_6half_tEfNS_4arch4Sm80ELb0ELb1ELb0ELb1ELb1ELb0ELb1ELb0EEENS1_21CollectiveEpilogueFwdINS6_IJS8_SA_S9_EEENS6_IJNS7_ILi1EEESI_SI_EEESC_SE_Li256ELb1ELb1ELb0ELb0EEENS1_19SingleTileSchedulerILb1ELb0ELb1ELi128EEEEEEEEEvNT_6ParamsE)
        /*0068*/ 	.word	0x00000004


	//----- nvinfo : EIATTR_FRAME_SIZE
	.align		4
.L_28:
        /*006c*/ 	.byte	0x04, 0x11
        /*006e*/ 	.short	(.L_30 - .L_29)
	.align		4
.L_29:
        /*0070*/ 	.word	index@(_ZN7cutlass13device_kernelIN5flash19enable_sm80_to_sm89INS1_16FlashAttnFwdSm80INS1_25CollectiveMainloopFwdSm80ILi8ELi2ELb0EN4cute5tupleIJNS5_1CILi128EEENS7_ILi64EEENS7_ILi192EEEEEELi192ENS_6half_tEfNS_4arch4Sm80ELb0ELb1ELb0ELb1ELb1ELb0ELb1ELb0EEENS1_21CollectiveEpilogueFwdINS6_IJS8_SA_S9_EEENS6_IJNS7_ILi1EEESI_SI_EEESC_SE_Li256ELb1ELb1ELb0ELb0EEENS1_19SingleTileSchedulerILb1ELb0ELb1ELi128EEEEEEEEEvNT_6ParamsE)
        /*0074*/ 	.word	0x00000000


	//----- nvinfo : EIATTR_REGCOUNT
	.align		4
.L_30:
        /*0078*/ 	.byte	0x04, 0x2f
        /*007a*/ 	.short	(.L_32 - .L_31)
	.align		4
.L_31:
        /*007c*/ 	.word	index@(_ZN7cutlass13device_kernelIN5flash19enable_sm80_to_sm89INS1_16FlashAttnFwdSm80INS1_25CollectiveMainloopFwdSm80ILi8ELi2ELb0EN4cute5tupleIJNS5_1CILi128EEENS7_ILi64EEENS7_ILi192EEEEEELi192ENS_6half_tEfNS_4arch4Sm80ELb0ELb1ELb0ELb0ELb1ELb0ELb1ELb0EEENS1_21CollectiveEpilogueFwdINS6_IJS8_SA_S9_EEENS6_IJNS7_ILi1EEESI_SI_EEESC_SE_Li256ELb0ELb1ELb0ELb0EEENS1_19SingleTileSchedulerILb0ELb0ELb1ELi128EEEEEEEEEvNT_6ParamsE)
        /*0080*/ 	.word	0x00000004


	//----- nvinfo : EIATTR_FRAME_SIZE
	.align		4
.L_32:
        /*0084*/ 	.byte	0x04, 0x11
        /*0086*/ 	.short	(.L_34 - .L_33)
	.align		4
.L_33:
        /*0088*/ 	.word	index@(_ZN7cutlass13device_kernelIN5flash19enable_sm80_to_sm89INS1_16FlashAttnFwdSm80INS1_25CollectiveMainloopFwdSm80ILi8ELi2ELb0EN4cute5tupleIJNS5_1CILi128EEENS7_ILi64EEENS7_ILi192EEEEEELi192ENS_6half_tEfNS_4arch4Sm80ELb0ELb1ELb0ELb0ELb1ELb0ELb1ELb0EEENS1_21CollectiveEpilogueFwdINS6_IJS8_SA_S9_EEENS6_IJNS7_ILi1EEESI_SI_EEESC_SE_Li256ELb0ELb1ELb0ELb0EEENS1_19SingleTileSchedulerILb0ELb0ELb1ELi128EEEEEEEEEvNT_6ParamsE)
        /*008c*/ 	.word	0x00000000


	//----- nvinfo : EIATTR_REGCOUNT
	.align		4
.L_34:
        /*0090*/ 	.byte	0x04, 0x2f
        /*0092*/ 	.short	(.L_36 - .L_35)
	.align		4
.L_35:
        /*0094*/ 	.word	index@(_ZN7cutlass13device_kernelIN5flash19enable_sm80_to_sm89INS1_16FlashAttnFwdSm80INS1_25CollectiveMainloopFwdSm80ILi8ELi2ELb0EN4cute5tupleIJNS5_1CILi128EEENS7_ILi64EEENS7_ILi192EEEEEELi192ENS_6half_tEfNS_4arch4Sm80ELb0ELb0ELb0ELb1ELb1ELb1ELb1ELb0EEENS1_21CollectiveEpilogueFwdINS6_IJS8_SA_S9_EEENS6_IJNS7_ILi1EEESI_SI_EEESC_SE_Li256ELb1ELb1ELb0ELb0EEENS1_19SingleTileSchedulerILb1ELb0ELb1ELi128EEEEEEEEEvNT_6ParamsE)
        /*0098*/ 	.word	0x00000004


	//----- nvinfo : EIATTR_FRAME_SIZE
	.align		4
.L_36:
        /*009c*/ 	.byte	0x04, 0x11
        /*009e*/ 	.short	(.L_38 - .L_37)
	.align		4
.L_37:
        /*00a0*/ 	.word	index@(_ZN7cutlass13device_kernelIN5flash19enable_sm80_to_sm89INS1_16FlashAttnFwdSm80INS1_25CollectiveMainloopFwdSm80ILi8ELi2ELb0EN4cute5tupleIJNS5_1CILi128EEENS7_ILi64EEENS7_ILi192EEEEEELi192ENS_6half_tEfNS_4arch4Sm80ELb0ELb0ELb0ELb1ELb1ELb1ELb1ELb0EEENS1_21CollectiveEpilogueFwdINS6_IJS8_SA_S9_EEENS6_IJNS7_ILi1EEESI_SI_EEESC_SE_Li256ELb1ELb1ELb0ELb0EEENS1_19SingleTileSchedulerILb1ELb0ELb1ELi128EEEEEEEEEvNT_6ParamsE)
        /*00a4*/ 	.word	0x00000000


	//----- nvinfo : EIATTR_REGCOUNT
	.align		4
.L_38:
        /*00a8*/ 	.byte	0x04, 0x2f
        /*00aa*/ 	.short	(.L_40 - .L_39)
	.align		4
.L_39:
        /*00ac*/ 	.word	index@(_ZN7cutlass13device_kernelIN5flash19enable_sm80_to_sm89INS1_16FlashAttnFwdSm80INS1_25CollectiveMainloopFwdSm80ILi8ELi2ELb0EN4cute5tupleIJNS5_1CILi128EEENS7_ILi64EEENS7_ILi192EEEEEELi192ENS_6half_tEfNS_4arch4Sm80ELb0ELb0ELb0ELb1ELb1ELb0ELb1ELb0EEENS1_21CollectiveEpilogueFwdINS6_IJS8_SA_S9_EEENS6_IJNS7_ILi1EEESI_SI_EEESC_SE_Li256ELb1ELb1ELb0ELb0EEENS1_19SingleTileSchedulerILb1ELb0ELb1ELi128EEEEEEEEEvNT_6ParamsE)
        /*00b0*/ 	.word	0x00000004


	//----- nvinfo : EIATTR_FRAME_SIZE
	.align		4
.L_40:
        /*00b4*/ 	.byte	0x04, 0x11
        /*00b6*/ 	.short	(.L_42 - .L_41)
	.align		4
.L_41:
        /*00b8*/ 	.word	index@(_ZN7cutlass13device_kernelIN5flash19enable_sm80_to_sm89INS1_16FlashAttnFwdSm80INS1_25CollectiveMainloopFwdSm80ILi8ELi2ELb0EN4cute5tupleIJNS5_1CILi128EEENS7_ILi64EEENS7_ILi192EEEEEELi192ENS_6half_tEfNS_4arch4Sm80ELb0ELb0ELb0ELb1ELb1ELb0ELb1ELb0EEENS1_21CollectiveEpilogueFwdINS6_IJS8_SA_S9_EEENS6_IJNS7_ILi1EEESI_SI_EEESC_SE_Li256ELb1ELb1ELb0ELb0EEENS1_19SingleTileSchedulerILb1ELb0ELb1ELi128EEEEEEEEEvNT_6ParamsE)
        /*00bc*/ 	.word	0x00000000


	//----- nvinfo : EIATTR_REGCOUNT
	.align		4
.L_42:
        /*00c0*/ 	.byte	0x04, 0x2f
        /*00c2*/ 	.short	(.L_44 - .L_43)
	.align		4
.L_43:
        /*00c4*/ 	.word	index@(_ZN7cutlass13device_kernelIN5flash19enable_sm80_to_sm89INS1_16FlashAttnFwdSm80INS1_25CollectiveMainloopFwdSm80ILi8ELi2ELb0EN4cute5tupleIJNS5_1CILi128EEENS7_ILi64EEENS7_ILi192EEEEEELi192ENS_6half_tEfNS_4arch4Sm80ELb0ELb0ELb0ELb0ELb1ELb0ELb1ELb0EEENS1_21CollectiveEpilogueFwdINS6_IJS8_SA_S9_EEENS6_IJNS7_ILi1EEESI_SI_EEESC_SE_Li256ELb0ELb1ELb0ELb0EEENS1_19SingleTileSchedulerILb0ELb0ELb1ELi128EEEEEEEEEvNT_6ParamsE)
        /*00c8*/ 	.word	0x00000004


	//----- nvinfo : EIATTR_FRAME_SIZE
	.align		4
.L_44:
        /*00cc*/ 	.byte	0x04, 0x11
        /*00ce*/ 	.short	(.L_46 - .L_45)
	.align		4
.L_45:
        /*00d0*/ 	.word	index@(_ZN7cutlass13device_kernelIN5flash19enable_sm80_to_sm89INS1_16FlashAttnFwdSm80INS1_25CollectiveMainloopFwdSm80ILi8ELi2ELb0EN4cute5tupleIJNS5_1CILi128EEENS7_ILi64EEENS7_ILi192EEEEEELi192ENS_6half_tEfNS_4arch4Sm80ELb0ELb0ELb0ELb0ELb1ELb0ELb1ELb0EEENS1_21CollectiveEpilogueFwdINS6_IJS8_SA_S9_EEENS6_IJNS7_ILi1EEESI_SI_EEESC_SE_Li256ELb0ELb1ELb0ELb0EEENS1_19SingleTileSchedulerILb0ELb0ELb1ELi128EEEEEEEEEvNT_6ParamsE)
        /*00d4*/ 	.word	0x00000000


	//----- nvinfo : EIATTR_REGCOUNT
	.align		4
.L_46:
        /*00d8*/ 	.byte	0x04, 0x2f
        /*00da*/ 	.short	(.L_48 - .L_47)
	.align		4
.L_47:
        /*00dc*/ 	.word	index@(_ZN7cutlass13device_kernelIN5flash19enable_sm80_to_sm89INS1_16FlashAttnFwdSm80INS1_25CollectiveMainloopFwdSm80ILi8ELi1ELb0EN4cute5tupleIJNS5_1CILi128EEENS7_ILi64EEENS7_ILi192EEEEEELi192ENS_6half_tEfNS_4arch4Sm80ELb1ELb0ELb0ELb1ELb1ELb1ELb1ELb0EEENS1_21CollectiveEpilogueFwdINS6_IJS8_SA_S9_EEENS6_IJNS7_ILi1EEESI_SI_EEESC_SE_Li256ELb1ELb1ELb0ELb0EEENS1_19SingleTileSchedulerILb1ELb0ELb1ELi128EEEEEEEEEvNT_6ParamsE)
        /*00e0*/ 	.word	0x00000004


	//----- nvinfo : EIATTR_FRAME_SIZE
	.align		4
.L_48:
        /*00e4*/ 	.byte	0x04, 0x11
        /*00e6*/ 	.short	(.L_50 - .L_49)
	.align		4
.L_49:
        /*00e8*/ 	.word	index@(_ZN7cutlass13device_kernelIN5flash19enable_sm80_to_sm89INS1_16FlashAttnFwdSm80INS1_25CollectiveMainloopFwdSm80ILi8ELi1ELb0EN4cute5tupleIJNS5_1CILi128EEENS7_ILi64EEENS7_ILi192EEEEEELi192ENS_6half_tEfNS_4arch4Sm80ELb1ELb0ELb0ELb1ELb1ELb1ELb1ELb0EEENS1_21CollectiveEpilogueFwdINS6_IJS8_SA_S9_EEENS6_IJNS7_ILi1EEESI_SI_EEESC_SE_Li256ELb1ELb1ELb0ELb0EEENS1_19SingleTileSchedulerILb1ELb0ELb1ELi128EEEEEEEEEvNT_6ParamsE)
        /*00ec*/ 	.word	0x00000000


	//----- nvinfo : EIATTR_REGCOUNT
	.align		4
.L_50:
        /*00f0*/ 	.byte	0x04, 0x2f
        /*00f2*/ 	.short	(.L_52 - .L_51)
	.align		4
.L_51:
        /*00f4*/ 	.word	index@(_ZN7cutlass13device_kernelIN5flash19enable_sm80_to_sm89INS1_16FlashAttnFwdSm80INS1_25CollectiveMainloopFwdSm80ILi8ELi1ELb0EN4cute5tupleIJNS5_1CILi128EEENS7_ILi64EEENS7_ILi192EEEEEELi192ENS_6half_tEfNS_4arch4Sm80ELb1ELb0ELb0ELb1ELb1ELb0ELb1ELb0EEENS1_21CollectiveEpilogueFwdINS6_IJS8_SA_S9_EEENS6_IJNS7_ILi1EEESI_SI_EEESC_SE_Li256ELb1ELb1ELb0ELb0EEENS1_19SingleTileSchedulerILb1ELb0ELb1ELi128EEEEEEEEEvNT_6ParamsE)
        /*00f8*/ 	.word	0x00000004


	//----- nvinfo : EIATTR_FRAME_SIZE
	.align		4
.L_52:
        /*00fc*/ 	.byte	0x04, 0x11
        /*00fe*/ 	.short	(.L_54 - .L_53)
	.align		4
.L_53:
        /*0100*/ 	.word	index@(_ZN7cutlass13device_kernelIN5flash19enable_sm80_to_sm89INS1_16FlashAttnFwdSm80INS1_25CollectiveMainloopFwdSm80ILi8ELi1ELb0EN4cute5tupleIJNS5_1CILi128EEENS7_ILi64EEENS7_ILi192EEEEEELi192ENS_6half_tEfNS_4arch4Sm80ELb1ELb0ELb0ELb1ELb1ELb0ELb1ELb0EEENS1_21CollectiveEpilogueFwdINS6_IJS8_SA_S9_EEENS6_IJNS7_ILi1EEESI_SI_EEESC_SE_Li256ELb1ELb1ELb0ELb0EEENS1_19SingleTileSchedulerILb1ELb0ELb1ELi128EEEEEEEEEvNT_6ParamsE)
        /*0104*/ 	.word	0x00000000


	//----- nvinfo : EIATTR_REGCOUNT
	.align		4
.L_54:
        /*0108*/ 	.byte	0x04, 0x2f
        /*010a*/ 	.short	(.L_56 - .L_55)
	.align		4
.L_55:
        /*010c*/ 	.word	index@(_ZN7cutlass13device_kernelIN5flash19enable_sm80_to_sm89INS1_16FlashAttnFwdSm80INS1_25CollectiveMainloopFwdSm80ILi8ELi1ELb0EN4cute5tupleIJNS5_1CILi128EEENS7_ILi64EEENS7_ILi192EEEEEELi192ENS_6half_tEfNS_4arch4Sm80ELb1ELb0ELb0ELb0ELb1ELb0ELb1ELb0EEENS1_21CollectiveEpilogueFwdINS6_IJS8_SA_S9_EEENS6_IJNS7_ILi1EEESI_SI_EEESC_SE_Li256ELb0ELb1ELb0ELb0EEENS1_30DynamicPersistentTileSchedulerILi256ELi256ELb0ELb1ELb0EEEEEEEEEvNT_6ParamsE)
        /*0110*/ 	.word	0x00000004


	//----- nvinfo : EIATTR_FRAME_SIZE
	.align		4
.L_56:
        /*0114*/ 	.byte	0x04, 0x11
        /*0116*/ 	.short	(.L_58 - .L_57)
	.align		4
.L_57:
        /*0118*/ 	.word	index@(_ZN7cutlass13device_kernelIN5flash19enable_sm80_to_sm89INS1_16FlashAttnFwdSm80INS1_25CollectiveMainloopFwdSm80ILi8ELi1ELb0EN4cute5tupleIJNS5_1CILi128EEENS7_ILi64EEENS7_ILi192EEEEEELi192ENS_6half_tEfNS_4arch4Sm80ELb1ELb0ELb0ELb0ELb1ELb0ELb1ELb0EEENS1_21CollectiveEpilogueFwdINS6_IJS8_SA_S9_EEENS6_IJNS7_ILi1EEESI_SI_EEESC_SE_Li256ELb0ELb1ELb0ELb0EEENS1_30DynamicPersistentTileSchedulerILi256ELi256ELb0ELb1ELb0EEEEEEEEEvNT_6ParamsE)
        /*011c*/ 	.word	0x00000000


	//----- nvinfo : EIATTR_REGCOUNT
	.align		4
.L_58:
        /*0120*/ 	.byte	0x04, 0x2f
        /*0122*/ 	.short	(.L_60 - .L_59)
	.align		4
.L_59:
        /*0124*/ 	.word	index@(_ZN7cutlass13device_kernelIN5flash19enable_sm80_to_sm89INS1_16FlashAttnFwdSm80INS1_25CollectiveMainloopFwdSm80ILi8ELi1ELb0EN4cute5tupleIJNS5_1CILi128EEENS7_ILi64EEENS7_ILi192EEEEEELi192ENS_6half_tEfNS_4arch4Sm80ELb0ELb1ELb0ELb1ELb1ELb1ELb1ELb0EEENS1_21CollectiveEpilogueFwdINS6_IJS8_SA_S9_EEENS6_IJNS7_ILi1EEESI_SI_EEESC_SE_Li256ELb1ELb1ELb0ELb0EEENS1_19SingleTileSchedulerILb1ELb0ELb1ELi128EEEEEEEEEvNT_6ParamsE)
        /*0128*/ 	.word	0x00000004


	//----- nvinfo : EIATTR_FRAME_SIZE
	.align		4
.L_60:
        /*012c*/ 	.byte	0x04, 0x11
        /*012e*/ 	.short	(.L_62 - .L_61)
	.align		4
.L_61:
        /*0130*/ 	.word	index@(_ZN7cutlass13device_kernelIN5flash19enable_sm80_to_sm89INS1_16FlashAttnFwdSm80INS1_25CollectiveMainloopFwdSm80ILi8ELi1ELb0EN4cute5tupleIJNS5_1CILi128EEENS7_ILi64EEENS7_ILi192EEEEEELi192ENS_6half_tEfNS_4arch4Sm80ELb0ELb1ELb0ELb1ELb1ELb1ELb1ELb0EEENS1_21CollectiveEpilogueFwdINS6_IJS8_SA_S9_EEENS6_IJNS7_ILi1EEESI_SI_EEESC_SE_Li256ELb1ELb1ELb0ELb0EEENS1_19SingleTileSchedulerILb1ELb0ELb1ELi128EEEEEEEEEvNT_6ParamsE)
        /*0134*/ 	.word	0x00000000


	//----- nvinfo : EIATTR_REGCOUNT
	.align		4
.L_62:
        /*0138*/ 	.byte	0x04, 0x2f
        /*013a*/ 	.short	(.L_64 - .L_63)
	.align		4
.L_63:
        /*013c*/ 	.word	index@(_ZN7cutlass13device_kernelIN5flash19enable_sm80_to_sm89INS1_16FlashAttnFwdSm80INS1_25CollectiveMainloopFwdSm80ILi8ELi1ELb0EN4cute5tupleIJNS5_1CILi128EEENS7_ILi64EEENS7_ILi192EEEEEELi192ENS_6half_tEfNS_4arch4Sm80ELb0ELb1ELb0ELb1ELb1ELb0ELb1ELb0EEENS1_21CollectiveEpilogueFwdINS6_IJS8_SA_S9_EEENS6_IJNS7_ILi1EEESI_SI_EEESC_SE_Li256ELb1ELb1ELb0ELb0EEENS1_19SingleTileSchedulerILb1ELb0ELb1ELi128EEEEEEEEEvNT_6ParamsE)
        /*0140*/ 	.word	0x00000004


	//----- nvinfo : EIATTR_FRAME_SIZE
	.align		4
.L_64:
        /*0144*/ 	.byte	0x04, 0x11
        /*0146*/ 	.short	(.L_66 - .L_65)
	.align		4
.L_65:
        /*0148*/ 	.word	index@(_ZN7cutlass13device_kernelIN5flash19enable_sm80_to_sm89INS1_16FlashAttnFwdSm80INS1_25CollectiveMainloopFwdSm80ILi8ELi1ELb0EN4cute5tupleIJNS5_1CILi128EEENS7_ILi64EEENS7_ILi192EEEEEELi192ENS_6half_tEfNS_4arch4Sm80ELb0ELb1ELb0ELb1ELb1ELb0ELb1ELb0EEENS1_21CollectiveEpilogueFwdINS6_IJS8_SA_S9_EEENS6_IJNS7_ILi1EEESI_SI_EEESC_SE_Li256ELb1ELb1ELb0ELb0EEENS1_19SingleTileSchedulerILb1ELb0ELb1ELi128EEEEEEEEEvNT_6ParamsE)
        /*014c*/ 	.word	0x00000000


	//----- nvinfo : EIATTR_REGCOUNT
	.align		4
.L_66:
        /*0150*/ 	.byte	0x04, 0x2f
        /*0152*/ 	.short	(.L_68 - .L_67)
	.align		4
.L_67:
        /*0154*/ 	.word	index@(_ZN7cutlass13device_kernelIN5flash19enable_sm80_to_sm89INS1_16FlashAttnFwdSm80INS1_25CollectiveMainloopFwdSm80ILi8ELi1ELb0EN4cute5tupleIJNS5_1CILi128EEENS7_ILi64EEENS7_ILi192EEEEEELi192ENS_6half_tEfNS_4arch4Sm80ELb0ELb1ELb0ELb0ELb1ELb0ELb1ELb0EEENS1_21CollectiveEpilogueFwdINS6_IJS8_SA_S9_EEENS6_IJNS7_ILi1EEESI_SI_EEESC_SE_Li256ELb0ELb1ELb0ELb0EEENS1_19SingleTileSchedulerILb0ELb0ELb1ELi128EEEEEEEEEvNT_6ParamsE)
        /*0158*/ 	.word	0x00000004


	//----- nvinfo : EIATTR_FRAME_SIZE
	.align		4
.L_68:
        /*015c*/ 	.byte	0x04, 0x11
        /*015e*/ 	.short	(.L_70 - .L_69)
	.align		4
.L_69:
        /*0160*/ 	.word	index@(_ZN7cutlass13device_kernelIN5flash19enable_sm80_to_sm89INS1_16FlashAttnFwdSm80INS1_25CollectiveMainloopFwdSm80ILi8ELi1ELb0EN4cute5tupleIJNS5_1CILi128EEENS7_ILi64EEENS7_ILi192EEEEEELi192ENS_6half_tEfNS_4arch4Sm80ELb0ELb1ELb0ELb0ELb1ELb0ELb1ELb0EEENS1_21CollectiveEpilogueFwdINS6_IJS8_SA_S9_EEENS6_IJNS7_ILi1EEESI_SI_EEESC_SE_Li256ELb0ELb1ELb0ELb0EEENS1_19SingleTileSchedulerILb0ELb0ELb1ELi128EEEEEEEEEvNT_6ParamsE)
        /*0164*/ 	.word	0x00000000


	//----- nvinfo : EIATTR_REGCOUNT
	.align		4
.L_70:
        /*0168*/ 	.byte	0x04, 0x2f
        /*016a*/ 	.short	(.L_72 - .L_71)
	.align		4
.L_71:
        /*016c*/ 	.word	index@(_ZN7cutlass13device_kernelIN5flash19enable_sm80_to_sm89INS1_16FlashAttnFwdSm80INS1_25CollectiveMainloopFwdSm80ILi8ELi1ELb0EN4cute5tupleIJNS5_1CILi128EEENS7_ILi64EEENS7_ILi192EEEEEELi192ENS_6half_tEfNS_4arch4Sm80ELb0ELb0ELb0ELb1ELb1ELb1ELb1ELb0EEENS1_21CollectiveEpilogueFwdINS6_IJS8_SA_S9_EEENS6_IJNS7_ILi1EEESI_SI_EEESC_SE_Li256ELb1ELb1ELb0ELb0EEENS1_19SingleTileSchedulerILb1ELb0ELb1ELi128EEEEEEEEEvNT_6ParamsE)
        /*0170*/ 	.word	0x00000004


	//----- nvinfo : EIATTR_FRAME_SIZE
	.align		4
.L_72:
        /*0174*/ 	.byte	0x04, 0x11
        /*0176*/ 	.short	(.L_74 - .L_73)
	.align		4
.L_73:
        /*0178*/ 	.word	index@(_ZN7cutlass13device_kernelIN5flash19enable_sm80_to_sm89INS1_16FlashAttnFwdSm80INS1_25CollectiveMainloopFwdSm80ILi8ELi1ELb0EN4cute5tupleIJNS5_1CILi128EEENS7_ILi64EEENS7_ILi192EEEEEELi192ENS_6half_tEfNS_4arch4Sm80ELb0ELb0ELb0ELb1ELb1ELb1ELb1ELb0EEENS1_21CollectiveEpilogueFwdINS6_IJS8_SA_S9_EEENS6_IJNS7_ILi1EEESI_SI_EEESC_SE_Li256ELb1ELb1ELb0ELb0EEENS1_19SingleTileSchedulerILb1ELb0ELb1ELi128EEEEEEEEEvNT_6ParamsE)
        /*017c*/ 	.word	0x00000000


	//----- nvinfo : EIATTR_REGCOUNT
	.align		4
.L_74:
        /*0180*/ 	.byte	0x04, 0x2f
        /*0182*/ 	.short	(.L_76 - .L_75)
	.align		4
.L_75:
        /*0184*/ 	.word	index@(_ZN7cutlass13device_kernelIN5flash19enable_sm80_to_sm89INS1_16FlashAttnFwdSm80INS1_25CollectiveMainloopFwdSm80ILi8ELi1ELb0EN4cute5tupleIJNS5_1CILi128EEENS7_ILi64EEENS7_ILi192EEEEEELi192ENS_6half_tEfNS_4arch4Sm80ELb0ELb0ELb0ELb1ELb1ELb0ELb1ELb0EEENS1_21CollectiveEpilogueFwdINS6_IJS8_SA_S9_EEENS6_IJNS7_ILi1EEESI_SI_EEESC_SE_Li256ELb1ELb1ELb0ELb0EEENS1_19SingleTileSchedulerILb1ELb0ELb1ELi128EEEEEEEEEvNT_6ParamsE)
        /*0188*/ 	.word	0x00000004


	//----- nvinfo : EIATTR_FRAME_SIZE
	.align		4
.L_76:
        /*018c*/ 	.byte	0x04, 0x11
        /*018e*/ 	.short	(.L_78 - .L_77)
	.align		4
.L_77:
        /*0190*/ 	.word	index@(_ZN7cutlass13device_kernelIN5flash19enable_sm80_to_sm89INS1_16FlashAttnFwdSm80INS1_25CollectiveMainloopFwdSm80ILi8ELi1ELb0EN4cute5tupleIJNS5_1CILi128EEENS7_ILi64EEENS7_ILi192EEEEEELi192ENS_6half_tEfNS_4arch4Sm80ELb0ELb0ELb0ELb1ELb1ELb0ELb1ELb0EEENS1_21CollectiveEpilogueFwdINS6_IJS8_SA_S9_EEENS6_IJNS7_ILi1EEESI_SI_EEESC_SE_Li256ELb1ELb1ELb0ELb0EEENS1_19SingleTileSchedulerILb1ELb0ELb1ELi128EEEEEEEEEvNT_6ParamsE)
        /*0194*/ 	.word	0x00000000


	//----- nvinfo : EIATTR_REGCOUNT
	.align		4
.L_78:
        /*0198*/ 	.byte	0x04, 0x2f
        /*019a*/ 	.short	(.L_80 - .L_79)
	.align		4
.L_79:
        /*019c*/ 	.word	index@(_ZN7cutlass13device_kernelIN5flash19enable_sm80_to_sm89INS1_16FlashAttnFwdSm80INS1_25CollectiveMainloopFwdSm80ILi8ELi1ELb0EN4cute5tupleIJNS5_1CILi128EEENS7_ILi64EEENS7_ILi192EEEEEELi192ENS_6half_tEfNS_4arch4Sm80ELb0ELb0ELb0ELb0ELb1ELb0ELb1ELb0EEENS1_21CollectiveEpilogueFwdINS6_IJS8_SA_S9_EEENS6_IJNS7_ILi1EEESI_SI_EEESC_SE_Li256ELb0ELb1ELb0ELb0EEENS1_19SingleTileSchedulerILb0ELb0ELb1ELi128EEEEEEEEEvNT_6ParamsE)
        /*01a0*/ 	.word	0x00000004


	//----- nvinfo : EIATTR_FRAME_SIZE
	.align		4
.L_80:
        /*01a4*/ 	.byte	0x04, 0x11
        /*01a6*/ 	.short	(.L_82 - .L_81)
	.align		4
.L_81:
        /*01a8*/ 	.word	index@(_ZN7cutlass13device_kernelIN5flash19enable_sm80_to_sm89INS1_16FlashAttnFwdSm80INS1_25CollectiveMainloopFwdSm80ILi8ELi1ELb0EN4cute5tupleIJNS5_1CILi128EEENS7_ILi64EEENS7_ILi192EEEEEELi192ENS_6half_tEfNS_4arch4Sm80ELb0ELb0ELb0ELb0ELb1ELb0ELb1ELb0EEENS1_21CollectiveEpilogueFwdINS6_IJS8_SA_S9_EEENS6_IJNS7_ILi1EEESI_SI_EEESC_SE_Li256ELb0ELb1ELb0ELb0EEENS1_19SingleTileSchedulerILb0ELb0ELb1ELi128EEEEEEEEEvNT_6ParamsE)
        /*01ac*/ 	.word	0x00000000


	//----- nvinfo : EIATTR_MIN_STACK_SIZE
	.align		4
.L_82:
        /*01b0*/ 	.byte	0x04, 0x12
        /*01b2*/ 	.short	(.L_84 - .L_83)
	.align		4
.L_83:
        /*01b4*/ 	.word	index@(_ZN7cutlass13device_kernelIN5flash19enable_sm80_to_sm89INS1_16FlashAttnFwdSm80INS1_25CollectiveMainloopFwdSm80ILi8ELi1ELb0EN4cute5tupleIJNS5_1CILi128EEENS7_ILi64EEENS7_ILi192EEEEEELi192ENS_6half_tEfNS_4arch4Sm80ELb0ELb0ELb0ELb0ELb1ELb0ELb1ELb0EEENS1_21CollectiveEpilogueFwdINS6_IJS8_SA_S9_EEENS6_IJNS7_ILi1EEESI_SI_EEESC_SE_Li256ELb0ELb1ELb0ELb0EEENS1_19SingleTileSchedulerILb0ELb0ELb1ELi128EEEEEEEEEvNT_6ParamsE)
        /*01b8*/ 	.word	0x00000000


	//----- nvinfo : EIATTR_MIN_STACK_SIZE
	.align		4
.L_84:
        /*01bc*/ 	.byte	0x04, 0x12
        /*01be*/ 	.short	(.L_86 - .L_85)
	.align		4
.L_85:
        /*01c0*/ 	.word	index@(_ZN7cutlass13device_kernelIN5flash19enable_sm80_to_sm89INS1_16FlashAttnFwdSm80INS1_25CollectiveMainloopFwdSm80ILi8ELi1ELb0EN4cute5tupleIJNS5_1CILi128EEENS7_ILi64EEENS7_ILi192EEEEEELi192ENS_6half_tEfNS_4arch4Sm80ELb0ELb0ELb0ELb1ELb1ELb0ELb1ELb0EEENS1_21CollectiveEpilogueFwdINS6_IJS8_SA_S9_EEENS6_IJNS7_ILi1EEESI_SI_EEESC_SE_Li256ELb1ELb1ELb0ELb0EEENS1_19SingleTileSchedulerILb1ELb0ELb1ELi128EEEEEEEEEvNT_6ParamsE)
        /*01c4*/ 	.word	0x00000000


	//----- nvinfo : EIATTR_MIN_STACK_SIZE
	.align		4
.L_86:
        /*01c8*/ 	.byte	0x04, 0x12
        /*01ca*/ 	.short	(.L_88 - .L_87)
	.align		4
.L_87:
        /*01cc*/ 	.word	index@(_ZN7cutlass13device_kernelIN5flash19enable_sm80_to_sm89INS1_16FlashAttnFwdSm80INS1_25CollectiveMainloopFwdSm80ILi8ELi1ELb0EN4cute5tupleIJNS5_1CILi128EEENS7_ILi64EEENS7_ILi192EEEEEELi192ENS_6half_tEfNS_4arch4Sm80ELb0ELb0ELb0ELb1ELb1ELb1ELb1ELb0EEENS1_21CollectiveEpilogueFwdINS6_IJS8_SA_S9_EEENS6_IJNS7_ILi1EEESI_SI_EEESC_SE_Li256ELb1ELb1ELb0ELb0EEENS1_19SingleTileSchedulerILb1ELb0ELb1ELi128EEEEEEEEEvNT_6ParamsE)
        /*01d0*/ 	.word	0x00000000


	//----- nvinfo : EIATTR_MIN_STACK_SIZE
	.align		4
.L_88:
        /*01d4*/ 	.byte	0x04, 0x12
        /*01d6*/ 	.short	(.L_90 - .L_89)
	.align		4
.L_89:
        /*01d8*/ 	.word	index@(_ZN7cutlass13device_kernelIN5flash19enable_sm80_to_sm89INS1_16FlashAttnFwdSm80INS1_25CollectiveMainloopFwdSm80ILi8ELi1ELb0EN4cute5tupleIJNS5_1CILi128EEENS7_ILi64EEENS7_ILi192EEEEEELi192ENS_6half_tEfNS_4arch4Sm80ELb0ELb1ELb0ELb0ELb1ELb0ELb1ELb0EEENS1_21CollectiveEpilogueFwdINS6_IJS8_SA_S9_EEENS6_IJNS7_ILi1EEESI_SI_EEESC_SE_Li256ELb0ELb1ELb0ELb0EEENS1_19SingleTileSchedulerILb0ELb0ELb1ELi128EEEEEEEEEvNT_6ParamsE)
        /*01dc*/ 	.word	0x00000000


	//----- nvinfo : EIATTR_MIN_STACK_SIZE
	.align		4
.L_90:
        /*01e0*/ 	.byte	0x04, 0x12
        /*01e2*/ 	.short	(.L_92 - .L_91)
	.align		4
.L_91:
        /*01e4*/ 	.word	index@(_ZN7cutlass13device_kernelIN5flash19enable_sm80_to_sm89INS1_16FlashAttnFwdSm80INS1_25CollectiveMainloopFwdSm80ILi8ELi1ELb0EN4cute5tupleIJNS5_1CILi128EEENS7_ILi64EEENS7_ILi192EEEEEELi192ENS_6half_tEfNS_4arch4Sm80ELb0ELb1ELb0ELb1ELb1ELb0ELb1ELb0EEENS1_21CollectiveEpilogueFwdINS6_IJS8_SA_S9_EEENS6_IJNS7_ILi1EEESI_SI_EEESC_SE_Li256ELb1ELb1ELb0ELb0EEENS1_19SingleTileSchedulerILb1ELb0ELb1ELi128EEEEEEEEEvNT_6ParamsE)
        /*01e8*/ 	.word	0x00000000


	//----- nvinfo : EIATTR_MIN_STACK_SIZE
	.align		4
.L_92:
        /*01ec*/ 	.byte	0x04, 0x12
        /*01ee*/ 	.short	(.L_94 - .L_93)
	.align		4
.L_93:
        /*01f0*/ 	.word	index@(_ZN7cutlass13device_kernelIN5flash19enable_sm80_to_sm89INS1_16FlashAttnFwdSm80INS1_25CollectiveMainloopFwdSm80ILi8ELi1ELb0EN4cute5tupleIJNS5_1CILi128EEENS7_ILi64EEENS7_ILi192EEEEEELi192ENS_6half_tEfNS_4arch4Sm80ELb0ELb1ELb0ELb1ELb1ELb1ELb1ELb0EEENS1_21CollectiveEpilogueFwdINS6_IJS8_SA_S9_EEENS6_IJNS7_ILi1EEESI_SI_EEESC_SE_Li256ELb1ELb1ELb0ELb0EEENS1_19SingleTileSchedulerILb1ELb0ELb1ELi128EEEEEEEEEvNT_6ParamsE)
        /*01f4*/ 	.word	0x00000000


	//----- nvinfo : EIATTR_MIN_STACK_SIZE
	.align		4
.L_94:
        /*01f8*/ 	.byte	0x04, 0x12
        /*01fa*/ 	.short	(.L_96 - .L_95)
	.align		4
.L_95:
        /*01fc*/ 	.word	index@(_ZN7cutlass13device_kernelIN5flash19enable_sm80_to_sm89INS1_16FlashAttnFwdSm80INS1_25CollectiveMainloopFwdSm80ILi8ELi1ELb0EN4cute5tupleIJNS5_1CILi128EEENS7_ILi64EEENS7_ILi192EEEEEELi192ENS_6half_tEfNS_4arch4Sm80ELb1ELb0ELb0ELb0ELb1ELb0ELb1ELb0EEENS1_21CollectiveEpilogueFwdINS6_IJS8_SA_S9_EEENS6_IJNS7_ILi1EEESI_SI_EEESC_SE_Li256ELb0ELb1ELb0ELb0EEENS1_30DynamicPersistentTileSchedulerILi256ELi256ELb0ELb1ELb0EEEEEEEEEvNT_6ParamsE)
        /*0200*/ 	.word	0x00000000


	//----- nvinfo : EIATTR_MIN_STACK_SIZE
	.align		4
.L_96:
        /*0204*/ 	.byte	0x04, 0x12
        /*0206*/ 	.short	(.L_98 - .L_97)
	.align		4
.L_97:
        /*0208*/ 	.word	index@(_ZN7cutlass13device_kernelIN5flash19enable_sm80_to_sm89INS1_16FlashAttnFwdSm80INS1_25CollectiveMainloopFwdSm80ILi8ELi1ELb0EN4cute5tupleIJNS5_1CILi128EEENS7_ILi64EEENS7_ILi192EEEEEELi192ENS_6half_tEfNS_4arch4Sm80ELb1ELb0ELb0ELb1ELb1ELb0ELb1ELb0EEENS1_21CollectiveEpilogueFwdINS6_IJS8_SA_S9_EEENS6_IJNS7_ILi1EEESI_SI_EEESC_SE_Li256ELb1ELb1ELb0ELb0EEENS1_19SingleTileSchedulerILb1ELb0ELb1ELi128EEEEEEEEEvNT_6ParamsE)
        /*020c*/ 	.word	0x00000000


	//----- nvinfo : EIATTR_MIN_STACK_SIZE
	.align		4
.L_98:
        /*0210*/ 	.byte	0x04, 0x12
        /*0212*/ 	.short	(.L_100 - .L_99)
	.align		4
.L_99:
        /*0214*/ 	.word	index@(_ZN7cutlass13device_kernelIN5flash19enable_sm80_to_sm89INS1_16FlashAttnFwdSm80INS1_25CollectiveMainloopFwdSm80ILi8ELi1ELb0EN4cute5tupleIJNS5_1CILi128EEENS7_ILi64EEENS7_ILi192EEEEEELi192ENS_6half_tEfNS_4arch4Sm80ELb1ELb0ELb0ELb1ELb1ELb1ELb1ELb0EEENS1_21CollectiveEpilogueFwdINS6_IJS8_SA_S9_EEENS6_IJNS7_ILi1EEESI_SI_EEESC_SE_Li256ELb1ELb1ELb0ELb0EEENS1_19SingleTileSchedulerILb1ELb0ELb1ELi128EEEEEEEEEvNT_6ParamsE)
        /*0218*/ 	.word	0x00000000


	//----- nvinfo : EIATTR_MIN_STACK_SIZE
	.align		4
.L_100:
        /*021c*/ 	.byte	0x04, 0x12
        /*021e*/ 	.short	(.L_102 - .L_101)
	.align		4
.L_101:
        /*0220*/ 	.word	index@(_ZN7cutlass13device_kernelIN5flash19enable_sm80_to_sm89INS1_16FlashAttnFwdSm80INS1_25CollectiveMainloopFwdSm80ILi8ELi2ELb0EN4cute5tupleIJNS5_1CILi128EEENS7_ILi64EEENS7_ILi192EEEEEELi192ENS_6half_tEfNS_4arch4Sm80ELb0ELb0ELb0ELb0ELb1ELb0ELb1ELb0EEENS1_21CollectiveEpilogueFwdINS6_IJS8_SA_S9_EEENS6_IJNS7_ILi1EEESI_SI_EEESC_SE_Li256ELb0ELb1ELb0ELb0EEENS1_19SingleTileSchedulerILb0ELb0ELb1ELi128EEEEEEEEEvNT_6ParamsE)
        /*0224*/ 	.word	0x00000000


	//----- nvinfo : EIATTR_MIN_STACK_SIZE
	.align		4
.L_102:
        /*0228*/ 	.byte	0x04, 0x12
        /*022a*/ 	.short	(.L_104 - .L_103)
	.align		4
.L_103:
        /*022c*/ 	.word	index@(_ZN7cutlass13device_kernelIN5flash19enable_sm80_to_sm89INS1_16FlashAttnFwdSm80INS1_25CollectiveMainloopFwdSm80ILi8ELi2ELb0EN4cute5tupleIJNS5_1CILi128EEENS7_ILi64EEENS7_ILi192EEEEEELi192ENS_6half_tEfNS_4arch4Sm80ELb0ELb0ELb0ELb1ELb1ELb0ELb1ELb0EEENS1_21CollectiveEpilogueFwdINS6_IJS8_SA_S9_EEENS6_IJNS7_ILi1EEESI_SI_EEESC_SE_Li256ELb1ELb1ELb0ELb0EEENS1_19SingleTileSchedulerILb1ELb0ELb1ELi128EEEEEEEEEvNT_6ParamsE)
        /*0230*/ 	.word	0x00000000


	//----- nvinfo : EIATTR_MIN_STACK_SIZE
	.align		4
.L_104:
        /*0234*/ 	.byte	0x04, 0x12
        /*0236*/ 	.short	(.L_106 - .L_105)
	.align		4
.L_105:
        /*0238*/ 	.word	index@(_ZN7cutlass13device_kernelIN5flash19enable_sm80_to_sm89INS1_16FlashAttnFwdSm80INS1_25CollectiveMainloopFwdSm80ILi8ELi2ELb0EN4cute5tupleIJNS5_1CILi128EEENS7_ILi64EEENS7_ILi192EEEEEELi192ENS_6half_tEfNS_4arch4Sm80ELb0ELb0ELb0ELb1ELb1ELb1ELb1ELb0EEENS1_21CollectiveEpilogueFwdINS6_IJS8_SA_S9_EEENS6_IJNS7_ILi1EEESI_SI_EEESC_SE_Li256ELb1ELb1ELb0ELb0EEENS1_19SingleTileSchedulerILb1ELb0ELb1ELi128EEEEEEEEEvNT_6ParamsE)
        /*023c*/ 	.word	0x00000000


	//----- nvinfo : EIATTR_MIN_STACK_SIZE
	.align		4
.L_106:
        /*0240*/ 	.byte	0x04, 0x12
        /*0242*/ 	.short	(.L_108 - .L_107)
	.align		4
.L_107:
        /*0244*/ 	.word	index@(_ZN7cutlass13device_kernelIN5flash19enable_sm80_to_sm89INS1_16FlashAttnFwdSm80INS1_25CollectiveMainloopFwdSm80ILi8ELi2ELb0EN4cute5tupleIJNS5_1CILi128EEENS7_ILi64EEENS7_ILi192EEEEEELi192ENS_6half_tEfNS_4arch4Sm80ELb0ELb1ELb0ELb0ELb1ELb0ELb1ELb0EEENS1_21CollectiveEpilogueFwdINS6_IJS8_SA_S9_EEENS6_IJNS7_ILi1EEESI_SI_EEESC_SE_Li256ELb0ELb1ELb0ELb0EEENS1_19SingleTileSchedulerILb0ELb0ELb1ELi128EEEEEEEEEvNT_6ParamsE)
        /*0248*/ 	.word	0x00000000


	//----- nvinfo : EIATTR_MIN_STACK_SIZE
	.align		4
.L_108:
        /*024c*/ 	.byte	0x04, 0x12
        /*024e*/ 	.short	(.L_110 - .L_109)
	.align		4
.L_109:
        /*0250*/ 	.word	index@(_ZN7cutlass13device_kernelIN5flash19enable_sm80_to_sm89INS1_16FlashAttnFwdSm80INS1_25CollectiveMainloopFwdSm80ILi8ELi2ELb0EN4cute5tupleIJNS5_1CILi128EEENS7_ILi64EEENS7_ILi192EEEEEELi192ENS_6half_tEfNS_4arch4Sm80ELb0ELb1ELb0ELb1ELb1ELb0ELb1ELb0EEENS1_21CollectiveEpilogueFwdINS6_IJS8_SA_S9_EEENS6_IJNS7_ILi1EEESI_SI_EEESC_SE_Li256ELb1ELb1ELb0ELb0EEENS1_19SingleTileSchedulerILb1ELb0ELb1ELi128EEEEEEEEEvNT_6ParamsE)
        /*0254*/ 	.word	0x00000000


	//----- nvinfo : EIATTR_MIN_STACK_SIZE
	.align		4
.L_110:
        /*0258*/ 	.byte	0x04, 0x12
        /*025a*/ 	.short	(.L_112 - .L_111)
	.align		4
.L_111:
        /*025c*/ 	.word	index@(_ZN7cutlass13device_kernelIN5flash19enable_sm80_to_sm89INS1_16FlashAttnFwdSm80INS1_25CollectiveMainloopFwdSm80ILi8ELi2ELb0EN4cute5tupleIJNS5_1CILi128EEENS7_ILi64EEENS7_ILi192EEEEEELi192ENS_6half_tEfNS_4arch4Sm80ELb0ELb1ELb0ELb1ELb1ELb1ELb1ELb0EEENS1_21CollectiveEpilogueFwdINS6_IJS8_SA_S9_EEENS6_IJNS7_ILi1EEESI_SI_EEESC_SE_Li256ELb1ELb1ELb0ELb0EEENS1_19SingleTileSchedulerILb1ELb0ELb1ELi128EEEEEEEEEvNT_6ParamsE)
        /*0260*/ 	.word	0x00000000


	//----- nvinfo : EIATTR_MIN_STACK_SIZE
	.align		4
.L_112:
        /*0264*/ 	.byte	0x04, 0x12
        /*0266*/ 	.short	(.L_114 - .L_113)
	.align		4
.L_113:
        /*0268*/ 	.word	index@(_ZN7cutlass13device_kernelIN5flash19enable_sm80_to_sm89INS1_16FlashAttnFwdSm80INS1_25CollectiveMainloopFwdSm80ILi8ELi2ELb0EN4cute5tupleIJNS5_1CILi128EEENS7_ILi64EEENS7_ILi192EEEEEELi192ENS_6half_tEfNS_4arch4Sm80ELb1ELb0ELb0ELb0ELb1ELb0ELb1ELb0EEENS1_21CollectiveEpilogueFwdINS6_IJS8_SA_S9_EEENS6_IJNS7_ILi1EEESI_SI_EEESC_SE_Li256ELb0ELb1ELb0ELb0EEENS1_30DynamicPersistentTileSchedulerILi256ELi256ELb0ELb1ELb0EEEEEEEEEvNT_6ParamsE)
        /*026c*/ 	.word	0x00000000


	//----- nvinfo : EIATTR_MIN_STACK_SIZE
	.align		4
.L_114:
        /*0270*/ 	.byte	0x04, 0x12
        /*0272*/ 	.short	(.L_116 - .L_115)
	.align		4
.L_115:
        /*0274*/ 	.word	index@(_ZN7cutlass13device_kernelIN5flash19enable_sm80_to_sm89INS1_16FlashAttnFwdSm80INS1_25CollectiveMainloopFwdSm80ILi8ELi2ELb0EN4cute5tupleIJNS5_1CILi128EEENS7_ILi64EEENS7_ILi192EEEEEELi192ENS_6half_tEfNS_4arch4Sm80ELb1ELb0ELb0ELb1ELb1ELb0ELb1ELb0EEENS1_21CollectiveEpilogueFwdINS6_IJS8_SA_S9_EEENS6_IJNS7_ILi1EEESI_SI_EEESC_SE_Li256ELb1ELb1ELb0ELb0EEENS1_19SingleTileSchedulerILb1ELb0ELb1ELi128EEEEEEEEEvNT_6ParamsE)
        /*0278*/ 	.word	0x00000000


	//----- nvinfo : EIATTR_MIN_STACK_SIZE
	.align		4
.L_116:
        /*027c*/ 	.byte	0x04, 0x12
        /*027e*/ 	.short	(.L_118 - .L_117)
	.align		4
.L_117:
        /*0280*/ 	.word	index@(_ZN7cutlass13device_kernelIN5flash19enable_sm80_to_sm89INS1_16FlashAttnFwdSm80INS1_25CollectiveMainloopFwdSm80ILi8ELi2ELb0EN4cute5tupleIJNS5_1CILi128EEENS7_ILi64EEENS7_ILi192EEEEEELi192ENS_6half_tEfNS_4arch4Sm80ELb1ELb0ELb0ELb1ELb1ELb1ELb1ELb0EEENS1_21CollectiveEpilogueFwdINS6_IJS8_SA_S9_EEENS6_IJNS7_ILi1EEESI_SI_EEESC_SE_Li256ELb1ELb1ELb0ELb0EEENS1_19SingleTileSchedulerILb1ELb0ELb1ELi128EEEEEEEEEvNT_6ParamsE)
        /*0284*/ 	.word	0x00000000
.L_118:


//--------------------- .nv.compat                --------------------------
	.section	.nv.compat,"",@"SHT_CUDA_COMPAT_INFO"
	.align	4
        /*0000*/ 	.byte	0x02, 0x09, 0x01, 0x00, 0x02, 0x02, 0x01, 0x00, 0x02, 0x05, 0x05, 0x00, 0x03, 0x07, 0x01, 0x01
        /*0010*/ 	.byte	0x02, 0x03, 0x00, 0x00, 0x02, 0x06, 0x01, 0x00, 0x04, 0x0b, 0x08, 0x00, 0x09, 0x00, 0x00, 0x00
        /*0020*/ 	.byte	0x00, 0x00, 0x00, 0x00


//--------------------- .nv.info._ZN7cutlass13device_kernelIN5flash19enable_sm80_to_sm89INS1_16FlashAttnFwdSm80INS1_25CollectiveMainloopFwdSm80ILi8ELi1ELb0EN4cute5tupleIJNS5_1CILi128EEENS7_ILi64EEENS7_ILi192EEEEEELi192ENS_6half_tEfNS_4arch4Sm80ELb0ELb0ELb0ELb0ELb1ELb0ELb1ELb0EEENS1_21CollectiveEpilogueFwdINS6_IJS8_SA_S9_EEENS6_IJNS7_ILi1EEESI_SI_EEESC_SE_Li256ELb0ELb1ELb0ELb0EEENS1_19SingleTileSchedulerILb0ELb0ELb1ELi128EEEEEEEEEvNT_6ParamsE --------------------------
	.section	.nv.info._ZN7cutlass13device_kernelIN5flash19enable_sm80_to_sm89INS1_16FlashAttnFwdSm80INS1_25CollectiveMainloopFwdSm80ILi8ELi1ELb0EN4cute5tupleIJNS5_1CILi128EEENS7_ILi64EEENS7_ILi192EEEEEELi192ENS_6half_tEfNS_4arch4Sm80ELb0ELb0ELb0ELb0ELb1ELb0ELb1ELb0EEENS1_21CollectiveEpilogueFwdINS6_IJS8_SA_S9_EEENS6_IJNS7_ILi1EEESI_SI_EEESC_SE_Li256ELb0ELb1ELb0ELb0EEENS1_19SingleTileSchedulerILb0ELb0ELb1ELi128EEEEEEEEEvNT_6ParamsE,"",@"SHT_CUDA_INFO"
	.sectionflags	@""
	.align	4


	//----- nvinfo : EIATTR_CUDA_API_VERSION
	.align		4
        /*0000*/ 	.byte	0x04, 0x37
        /*0002*/ 	.short	(.L_120 - .L_119)
.L_119:
        /*0004*/ 	.word	0x00000082


	//----- nvinfo : EIATTR_KPARAM_INFO
	.align		4
.L_120:
        /*0008*/ 	.byte	0x04, 0x17
        /*000a*/ 	.short	(.L_122 - .L_121)
.L_121:
        /*000c*/ 	.word	0x00000000
        /*0010*/ 	.short	0x0000
        /*0012*/ 	.short	0x0000
        /*0014*/ 	.byte	0x00, 0xf0, 0x61, 0x10


	//----- nvinfo : EIATTR_SPARSE_MMA_MASK
	.align		4
.L_122:
        /*0018*/ 	.byte	0x03, 0x50
        /*001a*/ 	.short	0x0000


	//----- nvinfo : EIATTR_MAXREG_COUNT
	.align		4
        /*001c*/ 	.byte	0x03, 0x1b
        /*001e*/ 	.short	0x00ff


	//----- nvinfo : EIATTR_MERCURY_ISA_VERSION
	.align		4
        /*0020*/ 	.byte	0x03, 0x5f
        /*0022*/ 	.short	0x0101


	//----- nvinfo : EIATTR_VRC_CTA_INIT_COUNT
	.align		4
        /*0024*/ 	.byte	0x02, 0x4a
	.zero		1
	.zero		1


	//----- nvinfo : EIATTR_EXIT_INSTR_OFFSETS
	.align		4
        /*0028*/ 	.byte	0x04, 0x1c
        /*002a*/ 	.short	(.L_124 - .L_123)


	//   ....[0]....
.L_123:
        /*002c*/ 	.word	0x00000010


	//----- nvinfo : EIATTR_MAX_THREADS
	.align		4
.L_124:
        /*0030*/ 	.byte	0x04, 0x05
        /*0032*/ 	.short	(.L_126 - .L_125)
.L_125:
        /*0034*/ 	.word	0x00000100
        /*0038*/ 	.word	0x00000001
        /*003c*/ 	.word	0x00000001


	//----- nvinfo : EIATTR_CBANK_PARAM_SIZE
	.align		4
.L_126:
        /*0040*/ 	.byte	0x03, 0x19
        /*0042*/ 	.short	0x0418


	//----- nvinfo : EIATTR_PARAM_CBANK
	.align		4
        /*0044*/ 	.byte	0x04, 0x0a
        /*0046*/ 	.short	(.L_128 - .L_127)
	.align		4
.L_127:
        /*0048*/ 	.word	index@(.nv.constant0._ZN7cutlass13device_kernelIN5flash19enable_sm80_to_sm89INS1_16FlashAttnFwdSm80INS1_25CollectiveMainloopFwdSm80ILi8ELi1ELb0EN4cute5tupleIJNS5_1CILi128EEENS7_ILi64EEENS7_ILi192EEEEEELi192ENS_6half_tEfNS_4arch4Sm80ELb0ELb0ELb0ELb0ELb1ELb0ELb1ELb0EEENS1_21CollectiveEpilogueFwdINS6_IJS8_SA_S9_EEENS6_IJNS7_ILi1EEESI_SI_EEESC_SE_Li256ELb0ELb1ELb0ELb0EEENS1_19SingleTileSchedulerILb0ELb0ELb1ELi128EEEEEEEEEvNT_6ParamsE)
        /*004c*/ 	.short	0x0380
        /*004e*/ 	.short	0x0418


	//----- nvinfo : EIATTR_SW_WAR
	.align		4
.L_128:
        /*0050*/ 	.byte	0x04, 0x36
        /*0052*/ 	.short	(.L_130 - .L_129)
.L_129:
        /*0054*/ 	.word	0x00000008
.L_130:


//--------------------- .nv.info._ZN7cutlass13device_kernelIN5flash19enable_sm80_to_sm89INS1_16FlashAttnFwdSm80INS1_25CollectiveMainloopFwdSm80ILi8ELi1ELb0EN4cute5tupleIJNS5_1CILi128EEENS7_ILi64EEENS7_ILi192EEEEEELi192ENS_6half_tEfNS_4arch4Sm80ELb0ELb0ELb0ELb1ELb1ELb0ELb1ELb0EEENS1_21CollectiveEpilogueFwdINS6_IJS8_SA_S9_EEENS6_IJNS7_ILi1EEESI_SI_EEESC_SE_Li256ELb1ELb1ELb0ELb0EEENS1_19SingleTileSchedulerILb1ELb0ELb1ELi128EEEEEEEEEvNT_6ParamsE --------------------------
	.section	.nv.info._ZN7cutlass13device_kernelIN5flash19enable_sm80_to_sm89INS1_16FlashAttnFwdSm80INS1_25CollectiveMainloopFwdSm80ILi8ELi1ELb0EN4cute5tupleIJNS5_1CILi128EEENS7_ILi64EEENS7_ILi192EEEEEELi192ENS_6half_tEfNS_4arch4Sm80ELb0ELb0ELb0ELb1ELb1ELb0ELb1ELb0EEENS1_21CollectiveEpilogueFwdINS6_IJS8_SA_S9_EEENS6_IJNS7_ILi1EEESI_SI_EEESC_SE_Li256ELb1ELb1ELb0ELb0EEENS1_19SingleTileSchedulerILb1ELb0ELb1ELi128EEEEEEEEEvNT_6ParamsE,"",@"SHT_CUDA_INFO"
	.sectionflags	@""
	.align	4


	//----- nvinfo : EIATTR_CUDA_API_VERSION
	.align		4
        /*0000*/ 	.byte	0x04, 0x37
        /*0002*/ 	.short	(.L_132 - .L_131)
.L_131:
        /*0004*/ 	.word	0x00000082


	//----- nvinfo : EIATTR_KPARAM_INFO
	.align		4
.L_132:
        /*0008*/ 	.byte	0x04, 0x17
        /*000a*/ 	.short	(.L_134 - .L_133)
.L_133:
        /*000c*/ 	.word	0x00000000
        /*0010*/ 	.short	0x0000
        /*0012*/ 	.short	0x0000
        /*0014*/ 	.byte	0x00, 0xf0, 0x61, 0x10


	//----- nvinfo : EIATTR_SPARSE_MMA_MASK
	.align		4
.L_134:
        /*0018*/ 	.byte	0x03, 0x50
        /*001a*/ 	.short	0x0000


	//----- nvinfo : EIATTR_MAXREG_COUNT
	.align		4
        /*001c*/ 	.byte	0x03, 0x1b
        /*001e*/ 	.short	0x00ff


	//----- nvinfo : EIATTR_MERCURY_ISA_VERSION
	.align		4
        /*0020*/ 	.byte	0x03, 0x5f
        /*0022*/ 	.short	0x0101


	//----- nvinfo : EIATTR_VRC_CTA_INIT_COUNT
	.align		4
        /*0024*/ 	.byte	0x02, 0x4a
	.zero		1
	.zero		1


	//----- nvinfo : EIATTR_EXIT_INSTR_OFFSETS
	.align		4
        /*0028*/ 	.byte	0x04, 0x1c
        /*002a*/ 	.short	(.L_136 - .L_135)


	//   ....[0]....
.L_135:
        /*002c*/ 	.word	0x00000010


	//----- nvinfo : EIATTR_MAX_THREADS
	.align		4
.L_136:
        /*0030*/ 	.byte	0x04, 0x05
        /*0032*/ 	.short	(.L_138 - .L_137)
.L_137:
        /*0034*/ 	.word	0x00000100
        /*0038*/ 	.word	0x00000001
        /*003c*/ 	.word	0x00000001


	//----- nvinfo : EIATTR_CBANK_PARAM_SIZE
	.align		4
.L_138:
        /*0040*/ 	.byte	0x03, 0x19
        /*0042*/ 	.short	0x0418


	//----- nvinfo : EIATTR_PARAM_CBANK
	.align		4
        /*0044*/ 	.byte	0x04, 0x0a
        /*0046*/ 	.short	(.L_140 - .L_139)
	.align		4
.L_139:
        /*0048*/ 	.word	index@(.nv.constant0._ZN7cutlass13device_kernelIN5flash19enable_sm80_to_sm89INS1_16FlashAttnFwdSm80INS1_25CollectiveMainloopFwdSm80ILi8ELi1ELb0EN4cute5tupleIJNS5_1CILi128EEENS7_ILi64EEENS7_ILi192EEEEEELi192ENS_6half_tEfNS_4arch4Sm80ELb0ELb0ELb0ELb1ELb1ELb0ELb1ELb0EEENS1_21CollectiveEpilogueFwdINS6_IJS8_SA_S9_EEENS6_IJNS7_ILi1EEESI_SI_EEESC_SE_Li256ELb1ELb1ELb0ELb0EEENS1_19SingleTileSchedulerILb1ELb0ELb1ELi128EEEEEEEEEvNT_6ParamsE)
        /*004c*/ 	.short	0x0380
        /*004e*/ 	.short	0x0418


	//----- nvinfo : EIATTR_SW_WAR
	.align		4
.L_140:
        /*0050*/ 	.byte	0x04, 0x36
        /*0052*/ 	.short	(.L_142 - .L_141)
.L_141:
        /*0054*/ 	.word	0x00000008
.L_142:


//--------------------- .nv.info._ZN7cutlass13device_kernelIN5flash19enable_sm80_to_sm89INS1_16FlashAttnFwdSm80INS1_25CollectiveMainloopFwdSm80ILi8ELi1ELb0EN4cute5tupleIJNS5_1CILi128EEENS7_ILi64EEENS7_ILi192EEEEEELi192ENS_6half_tEfNS_4arch4Sm80ELb0ELb0ELb0ELb1ELb1ELb1ELb1ELb0EEENS1_21CollectiveEpilogueFwdINS6_IJS8_SA_S9_EEENS6_IJNS7_ILi1EEESI_SI_EEESC_SE_Li256ELb1ELb1ELb0ELb0EEENS1_19SingleTileSchedulerILb1ELb0ELb1ELi128EEEEEEEEEvNT_6ParamsE --------------------------
	.section	.nv.info._ZN7cutlass13device_kernelIN5flash19enable_sm80_to_sm89INS1_16FlashAttnFwdSm80INS1_25CollectiveMainloopFwdSm80ILi8ELi1ELb0EN4cute5tupleIJNS5_1CILi128EEENS7_ILi64EEENS7_ILi192EEEEEELi192ENS_6half_tEfNS_4arch4Sm80ELb0ELb0ELb0ELb1ELb1ELb1ELb1ELb0EEENS1_21CollectiveEpilogueFwdINS6_IJS8_SA_S9_EEENS6_IJNS7_ILi1EEESI_SI_EEESC_SE_Li256ELb1ELb1ELb0ELb0EEENS1_19SingleTileSchedulerILb1ELb0ELb1ELi128EEEEEEEEEvNT_6ParamsE,"",@"SHT_CUDA_INFO"
	.sectionflags	@""
	.align	4


	//----- nvinfo : EIATTR_CUDA_API_VERSION
	.align		4
        /*0000*/ 	.byte	0x04, 0x37
        /*0002*/ 	.short	(.L_144 - .L_143)
.L_143:
        /*0004*/ 	.word	0x00000082


	//----- nvinfo : EIATTR_KPARAM_INFO
	.align		4
.L_144:
        /*0008*/ 	.byte	0x04, 0x17
        /*000a*/ 	.short	(.L_146 - .L_145)
.L_145:
        /*000c*/ 	.word	0x00000000
        /*0010*/ 	.short	0x0000
        /*0012*/ 	.short	0x0000
        /*0014*/ 	.byte	0x00, 0xf0, 0x61, 0x10


	//----- nvinfo : EIATTR_SPARSE_MMA_MASK
	.align		4
.L_146:
        /*0018*/ 	.byte	0x03, 0x50
        /*001a*/ 	.short	0x0000


	//----- nvinfo : EIATTR_MAXREG_COUNT
	.align		4
        /*001c*/ 	.byte	0x03, 0x1b
        /*001e*/ 	.short	0x00ff


	//----- nvinfo : EIATTR_MERCURY_ISA_VERSION
	.align		4
        /*0020*/ 	.byte	0x03, 0x5f
        /*0022*/ 	.short	0x0101


	//----- nvinfo : EIATTR_VRC_CTA_INIT_COUNT
	.align		4
        /*0024*/ 	.byte	0x02, 0x4a
	.zero		1
	.zero		1


	//----- nvinfo : EIATTR_EXIT_INSTR_OFFSETS
	.align		4
        /*0028*/ 	.byte	0x04, 0x1c
        /*002a*/ 	.short	(.L_148 - .L_147)


	//   ....[0]....
.L_147:
        /*002c*/ 	.word	0x00000010


	//----- nvinfo : EIATTR_MAX_THREADS
	.align		4
.L_148:
        /*0030*/ 	.byte	0x04, 0x05
        /*0032*/ 	.short	(.L_150 - .L_149)
.L_149:
        /*0034*/ 	.word	0x00000100
        /*0038*/ 	.word	0x00000001
        /*003c*/ 	.word	0x00000001


	//----- nvinfo : EIATTR_CBANK_PARAM_SIZE
	.align		4
.L_150:
        /*0040*/ 	.byte	0x03, 0x19
        /*0042*/ 	.short	0x0418


	//----- nvinfo : EIATTR_PARAM_CBANK
	.align		4
        /*0044*/ 	.byte	0x04, 0x0a
        /*0046*/ 	.short	(.L_152 - .L_151)
	.align		4
.L_151:
        /*0048*/ 	.word	index@(.nv.constant0._ZN7cutlass13device_kernelIN5flash19enable_sm80_to_sm89INS1_16FlashAttnFwdSm80INS1_25CollectiveMainloopFwdSm80ILi8ELi1ELb0EN4cute5tupleIJNS5_1CILi128EEENS7_ILi64EEENS7_ILi192EEEEEELi192ENS_6half_tEfNS_4arch4Sm80ELb0ELb0ELb0ELb1ELb1ELb1ELb1ELb0EEENS1_21CollectiveEpilogueFwdINS6_IJS8_SA_S9_EEENS6_IJNS7_ILi1EEESI_SI_EEESC_SE_Li256ELb1ELb1ELb0ELb0EEENS1_19SingleTileSchedulerILb1ELb0ELb1ELi128EEEEEEEEEvNT_6ParamsE)
        /*004c*/ 	.short	0x0380
        /*004e*/ 	.short	0x0418


	//----- nvinfo : EIATTR_SW_WAR
	.align		4
.L_152:
        /*0050*/ 	.byte	0x04, 0x36
        /*0052*/ 	.short	(.L_154 - .L_153)
.L_153:
        /*0054*/ 	.word	0x00000008
.L_154:


//--------------------- .nv.info._ZN7cutlass13device_kernelIN5flash19enable_sm80_to_sm89INS1_16FlashAttnFwdSm80INS1_25CollectiveMainloopFwdSm80ILi8ELi1ELb0EN4cute5tupleIJNS5_1CILi128EEENS7_ILi64EEENS7_ILi192EEEEEELi192ENS_6half_tEfNS_4arch4Sm80ELb0ELb1ELb0ELb0ELb1ELb0ELb1ELb0EEENS1_21CollectiveEpilogueFwdINS6_IJS8_SA_S9_EEENS6_IJNS7_ILi1EEESI_SI_EEESC_SE_Li256ELb0ELb1ELb0ELb0EEENS1_19SingleTileSchedulerILb0ELb0ELb1ELi128EEEEEEEEEvNT_6ParamsE --------------------------
	.section	.nv.info._ZN7cutlass13device_kernelIN5flash19enable_sm80_to_sm89INS1_16FlashAttnFwdSm80INS1_25CollectiveMainloopFwdSm80ILi8ELi1ELb0EN4cute5tupleIJNS5_1CILi128EEENS7_ILi64EEENS7_ILi192EEEEEELi192ENS_6half_tEfNS_4arch4Sm80ELb0ELb1ELb0ELb0ELb1ELb0ELb1ELb0EEENS1_21CollectiveEpilogueFwdINS6_IJS8_SA_S9_EEENS6_IJNS7_ILi1EEESI_SI_EEESC_SE_Li256ELb0ELb1ELb0ELb0EEENS1_19SingleTileSchedulerILb0ELb0ELb1ELi128EEEEEEEEEvNT_6ParamsE,"",@"SHT_CUDA_INFO"
	.sectionflags	@""
	.align	4


	//----- nvinfo : EIATTR_CUDA_API_VERSION
	.align		4
        /*0000*/ 	.byte	0x04, 0x37
        /*0002*/ 	.short	(.L_156 - .L_155)
.L_155:
        /*0004*/ 	.word	0x00000082


	//----- nvinfo : EIATTR_KPARAM_INFO
	.align		4
.L_156:
        /*0008*/ 	.byte	0x04, 0x17
        /*000a*/ 	.short	(.L_158 - .L_157)
.L_157:
        /*000c*/ 	.word	0x00000000
        /*0010*/ 	.short	0x0000
        /*0012*/ 	.short	0x0000
        /*0014*/ 	.byte	0x00, 0xf0, 0x61, 0x10


	//----- nvinfo : EIATTR_SPARSE_MMA_MASK
	.align		4
.L_158:
        /*0018*/ 	.byte	0x03, 0x50
        /*001a*/ 	.short	0x0000


	//----- nvinfo : EIATTR_MAXREG_COUNT
	.align		4
        /*001c*/ 	.byte	0x03, 0x1b
        /*001e*/ 	.short	0x00ff


	//----- nvinfo : EIATTR_MERCURY_ISA_VERSION
	.align		4
        /*0020*/ 	.byte	0x03, 0x5f
        /*0022*/ 	.short	0x0101


	//----- nvinfo : EIATTR_VRC_CTA_INIT_COUNT
	.align		4
        /*0024*/ 	.byte	0x02, 0x4a
	.zero		1
	.zero		1


	//----- nvinfo : EIATTR_EXIT_INSTR_OFFSETS
	.align		4
        /*0028*/ 	.byte	0x04, 0x1c
        /*002a*/ 	.short	(.L_160 - .L_159)


	//   ....[0]....
.L_159:
        /*002c*/ 	.word	0x00000010


	//----- nvinfo : EIATTR_MAX_THREADS
	.align		4
.L_160:
        /*0030*/ 	.byte	0x04, 0x05
        /*0032*/ 	.short	(.L_162 - .L_161)
.L_161:
        /*0034*/ 	.word	0x00000100
        /*0038*/ 	.word	0x00000001
        /*003c*/ 	.word	0x00000001


	//----- nvinfo : EIATTR_CBANK_PARAM_SIZE
	.align		4
.L_162:
        /*0040*/ 	.byte	0x03, 0x19
        /*0042*/ 	.short	0x0418


	//----- nvinfo : EIATTR_PARAM_CBANK
	.align		4
        /*0044*/ 	.byte	0x04, 0x0a
        /*0046*/ 	.short	(.L_164 - .L_163)
	.align		4
.L_163:
        /*0048*/ 	.word	index@(.nv.constant0._ZN7cutlass13device_kernelIN5flash19enable_sm80_to_sm89INS1_16FlashAttnFwdSm80INS1_25CollectiveMainloopFwdSm80ILi8ELi1ELb0EN4cute5tupleIJNS5_1CILi128EEENS7_ILi64EEENS7_ILi192EEEEEELi192ENS_6half_tEfNS_4arch4Sm80ELb0ELb1ELb0ELb0ELb1ELb0ELb1ELb0EEENS1_21CollectiveEpilogueFwdINS6_IJS8_SA_S9_EEENS6_IJNS7_ILi1EEESI_SI_EEESC_SE_Li256ELb0ELb1ELb0ELb0EEENS1_19SingleTileSchedulerILb0ELb0ELb1ELi128EEEEEEEEEvNT_6ParamsE)
        /*004c*/ 	.short	0x0380
        /*004e*/ 	.short	0x0418


	//----- nvinfo : EIATTR_SW_WAR
	.align		4
.L_164:
        /*0050*/ 	.byte	0x04, 0x36
        /*0052*/ 	.short	(.L_166 - .L_165)
.L_165:
        /*0054*/ 	.word	0x00000008
.L_166:


//--------------------- .nv.info._ZN7cutlass13device_kernelIN5flash19enable_sm80_to_sm89INS1_16FlashAttnFwdSm80INS1_25CollectiveMainloopFwdSm80ILi8ELi1ELb0EN4cute5tupleIJNS5_1CILi128EEENS7_ILi64EEENS7_ILi192EEEEEELi192ENS_6half_tEfNS_4arch4Sm80ELb0ELb1ELb0ELb1ELb1ELb0ELb1ELb0EEENS1_21CollectiveEpilogueFwdINS6_IJS8_SA_S9_EEENS6_IJNS7_ILi1EEESI_SI_EEESC_SE_Li256ELb1ELb1ELb0ELb0EEENS1_19SingleTileSchedulerILb1ELb0ELb1ELi128EEEEEEEEEvNT_6ParamsE --------------------------
	.section	.nv.info._ZN7cutlass13device_kernelIN5flash19enable_sm80_to_sm89INS1_16FlashAttnFwdSm80INS1_25CollectiveMainloopFwdSm80ILi8ELi1ELb0EN4cute5tupleIJNS5_1CILi128EEENS7_ILi64EEENS7_ILi192EEEEEELi192ENS_6half_tEfNS_4arch4Sm80ELb0ELb1ELb0ELb1ELb1ELb0ELb1ELb0EEENS1_21CollectiveEpilogueFwdINS6_IJS8_SA_S9_EEENS6_IJNS7_ILi1EEESI_SI_EEESC_SE_Li256ELb1ELb1ELb0ELb0EEENS1_19SingleTileSchedulerILb1ELb0ELb1ELi128EEEEEEEEEvNT_6ParamsE,"",@"SHT_CUDA_INFO"
	.sectionflags	@""
	.align	4


	//----- nvinfo : EIATTR_CUDA_API_VERSION
	.align		4
        /*0000*/ 	.byte	0x04, 0x37
        /*0002*/ 	.short	(.L_168 - .L_167)
.L_167:
        /*0004*/ 	.word	0x00000082


	//----- nvinfo : EIATTR_KPARAM_INFO
	.align		4
.L_168:
        /*0008*/ 	.byte	0x04, 0x17
        /*000a*/ 	.short	(.L_170 - .L_169)
.L_169:
        /*000c*/ 	.word	0x00000000
        /*0010*/ 	.short	0x0000
        /*0012*/ 	.short	0x0000
        /*0014*/ 	.byte	0x00, 0xf0, 0x61, 0x10


	//----- nvinfo : EIATTR_SPARSE_MMA_MASK
	.align		4
.L_170:
        /*0018*/ 	.byte	0x03, 0x50
        /*001a*/ 	.short	0x0000


	//----- nvinfo : EIATTR_MAXREG_COUNT
	.align		4
        /*001c*/ 	.byte	0x03, 0x1b
        /*001e*/ 	.short	0x00ff


	//----- nvinfo : EIATTR_MERCURY_ISA_VERSION
	.align		4
        /*0020*/ 	.byte	0x03, 0x5f
        /*0022*/ 	.short	0x0101


	//----- nvinfo : EIATTR_VRC_CTA_INIT_COUNT
	.align		4
        /*0024*/ 	.byte	0x02, 0x4a
	.zero		1
	.zero		1


	//----- nvinfo : EIATTR_EXIT_INSTR_OFFSETS
	.align		4
        /*0028*/ 	.byte	0x04, 0x1c
        /*002a*/ 	.short	(.L_172 - .L_171)


	//   ....[0]....
.L_171:
        /*002c*/ 	.word	0x00000010


	//----- nvinfo : EIATTR_MAX_THREADS
	.align		4
.L_172:
        /*0030*/ 	.byte	0x04, 0x05
        /*0032*/ 	.short	(.L_174 - .L_173)
.L_173:
        /*0034*/ 	.word	0x00000100
        /*0038*/ 	.word	0x00000001
        /*003c*/ 	.word	0x00000001


	//----- nvinfo : EIATTR_CBANK_PARAM_SIZE
	.align		4
.L_174:
        /*0040*/ 	.byte	0x03, 0x19
        /*0042*/ 	.short	0x0418


	//----- nvinfo : EIATTR_PARAM_CBANK
	.align		4
        /*0044*/ 	.byte	0x04, 0x0a
        /*0046*/ 	.short	(.L_176 - .L_175)
	.align		4
.L_175:
        /*0048*/ 	.word	index@(.nv.constant0._ZN7cutlass13device_kernelIN5flash19enable_sm80_to_sm89INS1_16FlashAttnFwdSm80INS1_25CollectiveMainloopFwdSm80ILi8ELi1ELb0EN4cute5tupleIJNS5_1CILi128EEENS7_ILi64EEENS7_ILi192EEEEEELi192ENS_6half_tEfNS_4arch4Sm80ELb0ELb1ELb0ELb1ELb1ELb0ELb1ELb0EEENS1_21CollectiveEpilogueFwdINS6_IJS8_SA_S9_EEENS6_IJNS7_ILi1EEESI_SI_EEESC_SE_Li256ELb1ELb1ELb0ELb0EEENS1_19SingleTileSchedulerILb1ELb0ELb1ELi128EEEEEEEEEvNT_6ParamsE)
        /*004c*/ 	.short	0x0380
        /*004e*/ 	.short	0x0418


	//----- nvinfo : EIATTR_SW_WAR
	.align		4
.L_176:
        /*0050*/ 	.byte	0x04, 0x36
        /*0052*/ 	.short	(.L_178 - .L_177)
.L_177:
        /*0054*/ 	.word	0x00000008
.L_178:


//--------------------- .nv.info._ZN7cutlass13device_kernelIN5flash19enable_sm80_to_sm89INS1_16FlashAttnFwdSm80INS1_25CollectiveMainloopFwdSm80ILi8ELi1ELb0EN4cute5tupleIJNS5_1CILi128EEENS7_ILi64EEENS7_ILi192EEEEEELi192ENS_6half_tEfNS_4arch4Sm80ELb0ELb1ELb0ELb1ELb1ELb1ELb1ELb0EEENS1_21CollectiveEpilogueFwdINS6_IJS8_SA_S9_EEENS6_IJNS7_ILi1EEESI_SI_EEESC_SE_Li256ELb1ELb1ELb0ELb0EEENS1_19SingleTileSchedulerILb1ELb0ELb1ELi128EEEEEEEEEvNT_6ParamsE --------------------------
	.section	.nv.info._ZN7cutlass13device_kernelIN5flash19enable_sm80_to_sm89INS1_16FlashAttnFwdSm80INS1_25CollectiveMainloopFwdSm80ILi8ELi1ELb0EN4cute5tupleIJNS5_1CILi128EEENS7_ILi64EEENS7_ILi192EEEEEELi192ENS_6half_tEfNS_4arch4Sm80ELb0ELb1ELb0ELb1ELb1ELb1ELb1ELb0EEENS1_21CollectiveEpilogueFwdINS6_IJS8_SA_S9_EEENS6_IJNS7_ILi1EEESI_SI_EEESC_SE_Li256ELb1ELb1ELb0ELb0EEENS1_19SingleTileSchedulerILb1ELb0ELb1ELi128EEEEEEEEEvNT_6ParamsE,"",@"SHT_CUDA_INFO"
	.sectionflags	@""
	.align	4


	//----- nvinfo : EIATTR_CUDA_API_VERSION
	.align		4
        /*0000*/ 	.byte	0x04, 0x37
        /*0002*/ 	.short	(.L_180 - .L_179)
.L_179:
        /*0004*/ 	.word	0x00000082


	//----- nvinfo : EIATTR_KPARAM_INFO
	.align		4
.L_180:
        /*0008*/ 	.byte	0x04, 0x17
        /*000a*/ 	.short	(.L_182 - .L_181)
.L_181:
        /*000c*/ 	.word	0x00000000
        /*0010*/ 	.short	0x0000
        /*0012*/ 	.short	0x0000
        /*0014*/ 	.byte	0x00, 0xf0, 0x61, 0x10


	//----- nvinfo : EIATTR_SPARSE_MMA_MASK
	.align		4
.L_182:
        /*0018*/ 	.byte	0x03, 0x50
        /*001a*/ 	.short	0x0000


	//----- nvinfo : EIATTR_MAXREG_COUNT
	.align		4
        /*001c*/ 	.byte	0x03, 0x1b
        /*001e*/ 	.short	0x00ff


	//----- nvinfo : EIATTR_MERCURY_ISA_VERSION
	.align		4
        /*0020*/ 	.byte	0x03, 0x5f
        /*0022*/ 	.short	0x0101


	//----- nvinfo : EIATTR_VRC_CTA_INIT_COUNT
	.align		4
        /*0024*/ 	.byte	0x02, 0x4a
	.zero		1
	.zero		1


	//----- nvinfo : EIATTR_EXIT_INSTR_OFFSETS
	.align		4
        /*0028*/ 	.byte	0x04, 0x1c
        /*002a*/ 	.short	(.L_184 - .L_183)


	//   ....[0]....
.L_183:
        /*002c*/ 	.word	0x00000010


	//----- nvinfo : EIATTR_MAX_THREADS
	.align		4
.L_184:
        /*0030*/ 	.byte	0x04, 0x05
        /*0032*/ 	.short	(.L_186 - .L_185)
.L_185:
        /*0034*/ 	.word	0x00000100
        /*0038*/ 	.word	0x00000001
        /*003c*/ 	.word	0x00000001


	//----- nvinfo : EIATTR_CBANK_PARAM_SIZE
	.align		4
.L_186:
        /*0040*/ 	.byte	0x03, 0x19
        /*0042*/ 	.short	0x0418


	//----- nvinfo : EIATTR_PARAM_CBANK
	.align		4
        /*0044*/ 	.byte	0x04, 0x0a
        /*0046*/ 	.short	(.L_188 - .L_187)
	.align		4
.L_187:
        /*0048*/ 	.word	index@(.nv.constant0._ZN7cutlass13device_kernelIN5flash19enable_sm80_to_sm89INS1_16FlashAttnFwdSm80INS1_25CollectiveMainloopFwdSm80ILi8ELi1ELb0EN4cute5tupleIJNS5_1CILi128EEENS7_ILi64EEENS7_ILi192EEEEEELi192ENS_6half_tEfNS_4arch4Sm80ELb0ELb1ELb0ELb1ELb1ELb1ELb1ELb0EEENS1_21CollectiveEpilogueFwdINS6_IJS8_SA_S9_EEENS6_IJNS7_ILi1EEESI_SI_EEESC_SE_Li256ELb1ELb1ELb0ELb0EEENS1_19SingleTileSchedulerILb1ELb0ELb1ELi128EEEEEEEEEvNT_6ParamsE)
        /*004c*/ 	.short	0x0380
        /*004e*/ 	.short	0x0418


	//----- nvinfo : EIATTR_SW_WAR
	.align		4
.L_188:
        /*0050*/ 	.byte	0x04, 0x36
        /*0052*/ 	.short	(.L_190 - .L_189)
.L_189:
        /*0054*/ 	.word	0x00000008
.L_190:


//--------------------- .nv.info._ZN7cutlass13device_kernelIN5flash19enable_sm80_to_sm89INS1_16FlashAttnFwdSm80INS1_25CollectiveMainloopFwdSm80ILi8ELi1ELb0EN4cute5tupleIJNS5_1CILi128EEENS7_ILi64EEENS7_ILi192EEEEEELi192ENS_6half_tEfNS_4arch4Sm80ELb1ELb0ELb0ELb0ELb1ELb0ELb1ELb0EEENS1_21CollectiveEpilogueFwdINS6_IJS8_SA_S9_EEENS6_IJNS7_ILi1EEESI_SI_EEESC_SE_Li256ELb0ELb1ELb0ELb0EEENS1_30DynamicPersistentTileSchedulerILi256ELi256ELb0ELb1ELb0EEEEEEEEEvNT_6ParamsE --------------------------
	.section	.nv.info._ZN7cutlass13device_kernelIN5flash19enable_sm80_to_sm89INS1_16FlashAttnFwdSm80INS1_25CollectiveMainloopFwdSm80ILi8ELi1ELb0EN4cute5tupleIJNS5_1CILi128EEENS7_ILi64EEENS7_ILi192EEEEEELi192ENS_6half_tEfNS_4arch4Sm80ELb1ELb0ELb0ELb0ELb1ELb0ELb1ELb0EEENS1_21CollectiveEpilogueFwdINS6_IJS8_SA_S9_EEENS6_IJNS7_ILi1EEESI_SI_EEESC_SE_Li256ELb0ELb1ELb0ELb0EEENS1_30DynamicPersistentTileSchedulerILi256ELi256ELb0ELb1ELb0EEEEEEEEEvNT_6ParamsE,"",@"SHT_CUDA_INFO"
	.sectionflags	@""
	.align	4


	//----- nvinfo : EIATTR_CUDA_API_VERSION
	.align		4
        /*0000*/ 	.byte	0x04, 0x37
        /*0002*/ 	.short	(.L_192 - .L_191)
.L_191:
        /*0004*/ 	.word	0x00000082


	//----- nvinfo : EIATTR_KPARAM_INFO
	.align		4
.L_192:
        /*0008*/ 	.byte	0x04, 0x17
        /*000a*/ 	.short	(.L_194 - .L_193)
.L_193:
        /*000c*/ 	.word	0x00000000
        /*0010*/ 	.short	0x0000
        /*0012*/ 	.short	0x0000
        /*0014*/ 	.byte	0x00, 0xf0, 0xa1, 0x10


	//----- nvinfo : EIATTR_SPARSE_MMA_MASK
	.align		4
.L_194:
        /*0018*/ 	.byte	0x03, 0x50
        /*001a*/ 	.short	0x0000


	//----- nvinfo : EIATTR_MAXREG_COUNT
	.align		4
        /*001c*/ 	.byte	0x03, 0x1b
        /*001e*/ 	.short	0x00ff


	//----- nvinfo : EIATTR_MERCURY_ISA_VERSION
	.align		4
        /*0020*/ 	.byte	0x03, 0x5f
        /*0022*/ 	.short	0x0101


	//----- nvinfo : EIATTR_VRC_CTA_INIT_COUNT
	.align		4
        /*0024*/ 	.byte	0x02, 0x4a
	.zero		1
	.zero		1


	//----- nvinfo : EIATTR_EXIT_INSTR_OFFSETS
	.align		4
        /*0028*/ 	.byte	0x04, 0x1c
        /*002a*/ 	.short	(.L_196 - .L_195)


	//   ....[0]....
.L_195:
        /*002c*/ 	.word	0x00000010


	//----- nvinfo : EIATTR_MAX_THREADS
	.align		4
.L_196:
        /*0030*/ 	.byte	0x04, 0x05
        /*0032*/ 	.short	(.L_198 - .L_197)
.L_197:
        /*0034*/ 	.word	0x00000100
        /*0038*/ 	.word	0x00000001
        /*003c*/ 	.word	0x00000001


	//----- nvinfo : EIATTR_CBANK_PARAM_SIZE
	.align		4
.L_198:
        /*0040*/ 	.byte	0x03, 0x19
        /*0042*/ 	.short	0x0428


	//----- nvinfo : EIATTR_PARAM_CBANK
	.align		4
        /*0044*/ 	.byte	0x04, 0x0a
        /*0046*/ 	.short	(.L_200 - .L_199)
	.align		4
.L_199:
        /*0048*/ 	.word	index@(.nv.constant0._ZN7cutlass13device_kernelIN5flash19enable_sm80_to_sm89INS1_16FlashAttnFwdSm80INS1_25CollectiveMainloopFwdSm80ILi8ELi1ELb0EN4cute5tupleIJNS5_1CILi128EEENS7_ILi64EEENS7_ILi192EEEEEELi192ENS_6half_tEfNS_4arch4Sm80ELb1ELb0ELb0ELb0ELb1ELb0ELb1ELb0EEENS1_21CollectiveEpilogueFwdINS6_IJS8_SA_S9_EEENS6_IJNS7_ILi1EEESI_SI_EEESC_SE_Li256ELb0ELb1ELb0ELb0EEENS1_30DynamicPersistentTileSchedulerILi256ELi256ELb0ELb1ELb0EEEEEEEEEvNT_6ParamsE)
        /*004c*/ 	.short	0x0380
        /*004e*/ 	.short	0x0428


	//----- nvinfo : EIATTR_SW_WAR
	.align		4
.L_200:
        /*0050*/ 	.byte	0x04, 0x36
        /*0052*/ 	.short	(.L_202 - .L_201)
.L_201:
        /*0054*/ 	.word	0x00000008
.L_202:


//--------------------- .nv.info._ZN7cutlass13device_kernelIN5flash19enable_sm80_to_sm89INS1_16FlashAttnFwdSm80INS1_25CollectiveMainloopFwdSm80ILi8ELi1ELb0EN4cute5tupleIJNS5_1CILi128EEENS7_ILi64EEENS7_ILi192EEEEEELi192ENS_6half_tEfNS_4arch4Sm80ELb1ELb0ELb0ELb1ELb1ELb0ELb1ELb0EEENS1_21CollectiveEpilogueFwdINS6_IJS8_SA_S9_EEENS6_IJNS7_ILi1EEESI_SI_EEESC_SE_Li256ELb1ELb1ELb0ELb0EEENS1_19SingleTileSchedulerILb1ELb0ELb1ELi128EEEEEEEEEvNT_6ParamsE --------------------------
	.section	.nv.info._ZN7cutlass13device_kernelIN5flash19enable_sm80_to_sm89INS1_16FlashAttnFwdSm80INS1_25CollectiveMainloopFwdSm80ILi8ELi1ELb0EN4cute5tupleIJNS5_1CILi128EEENS7_ILi64EEENS7_ILi192EEEEEELi192ENS_6half_tEfNS_4arch4Sm80ELb1ELb0ELb0ELb1ELb1ELb0ELb1ELb0EEENS1_21CollectiveEpilogueFwdINS6_IJS8_SA_S9_EEENS6_IJNS7_ILi1EEESI_SI_EEESC_SE_Li256ELb1ELb1ELb0ELb0EEENS1_19SingleTileSchedulerILb1ELb0ELb1ELi128EEEEEEEEEvNT_6ParamsE,"",@"SHT_CUDA_INFO"
	.sectionflags	@""
	.align	4


	//----- nvinfo : EIATTR_CUDA_API_VERSION
	.align		4
        /*0000*/ 	.byte	0x04, 0x37
        /*0002*/ 	.short	(.L_204 - .L_203)
.L_203:
        /*0004*/ 	.word	0x00000082


	//----- nvinfo : EIATTR_KPARAM_INFO
	.align		4
.L_204:
        /*0008*/ 	.byte	0x04, 0x17
        /*000a*/ 	.short	(.L_206 - .L_205)
.L_205:
        /*000c*/ 	.word	0x00000000
        /*0010*/ 	.short	0x0000
        /*0012*/ 	.short	0x0000
        /*0014*/ 	.byte	0x00, 0xf0, 0x61, 0x10


	//----- nvinfo : EIATTR_SPARSE_MMA_MASK
	.align		4
.L_206:
        /*0018*/ 	.byte	0x03, 0x50
        /*001a*/ 	.short	0x0000


	//----- nvinfo : EIATTR_MAXREG_COUNT
	.align		4
        /*001c*/ 	.byte	0x03, 0x1b
        /*001e*/ 	.short	0x00ff


	//----- nvinfo : EIATTR_MERCURY_ISA_VERSION
	.align		4
        /*0020*/ 	.byte	0x03, 0x5f
        /*0022*/ 	.short	0x0101


	//----- nvinfo : EIATTR_VRC_CTA_INIT_COUNT
	.align		4
        /*0024*/ 	.byte	0x02, 0x4a
	.zero		1
	.zero		1


	//----- nvinfo : EIATTR_EXIT_INSTR_OFFSETS
	.align		4
        /*0028*/ 	.byte	0x04, 0x1c
        /*002a*/ 	.short	(.L_208 - .L_207)


	//   ....[0]....
.L_207:
        /*002c*/ 	.word	0x00000010


	//----- nvinfo : EIATTR_MAX_THREADS
	.align		4
.L_208:
        /*0030*/ 	.byte	0x04, 0x05
        /*0032*/ 	.short	(.L_210 - .L_209)
.L_209:
        /*0034*/ 	.word	0x00000100
        /*0038*/ 	.word	0x00000001
        /*003c*/ 	.word	0x00000001


	//----- nvinfo : EIATTR_CBANK_PARAM_SIZE
	.align		4
.L_210:
        /*0040*/ 	.byte	0x03, 0x19
        /*0042*/ 	.short	0x0418


	//----- nvinfo : EIATTR_PARAM_CBANK
	.align		4
        /*0044*/ 	.byte	0x04, 0x0a
        /*0046*/ 	.short	(.L_212 - .L_211)
	.align		4
.L_211:
        /*0048*/ 	.word	index@(.nv.constant0._ZN7cutlass13device_kernelIN5flash19enable_sm80_to_sm89INS1_16FlashAttnFwdSm80INS1_25CollectiveMainloopFwdSm80ILi8ELi1ELb0EN4cute5tupleIJNS5_1CILi128EEENS7_ILi64EEENS7_ILi192EEEEEELi192ENS_6half_tEfNS_4arch4Sm80ELb1ELb0ELb0ELb1ELb1ELb0ELb1ELb0EEENS1_21CollectiveEpilogueFwdINS6_IJS8_SA_S9_EEENS6_IJNS7_ILi1EEESI_SI_EEESC_SE_Li256ELb1ELb1ELb0ELb0EEENS1_19SingleTileSchedulerILb1ELb0ELb1ELi128EEEEEEEEEvNT_6ParamsE)
        /*004c*/ 	.short	0x0380
        /*004e*/ 	.short	0x0418


	//----- nvinfo : EIATTR_SW_WAR
	.align		4
.L_212:
        /*0050*/ 	.byte	0x04, 0x36
        /*0052*/ 	.short	(.L_214 - .L_213)
.L_213:
        /*0054*/ 	.word	0x00000008
.L_214:


//--------------------- .nv.info._ZN7cutlass13device_kernelIN5flash19enable_sm80_to_sm89INS1_16FlashAttnFwdSm80INS1_25CollectiveMainloopFwdSm80ILi8ELi1ELb0EN4cute5tupleIJNS5_1CILi128EEENS7_ILi64EEENS7_ILi192EEEEEELi192ENS_6half_tEfNS_4arch4Sm80ELb1ELb0ELb0ELb1ELb1ELb1ELb1ELb0EEENS1_21CollectiveEpilogueFwdINS6_IJS8_SA_S9_EEENS6_IJNS7_ILi1EEESI_SI_EEESC_SE_Li256ELb1ELb1ELb0ELb0EEENS1_19SingleTileSchedulerILb1ELb0ELb1ELi128EEEEEEEEEvNT_6ParamsE --------------------------
	.section	.nv.info._ZN7cutlass13device_kernelIN5flash19enable_sm80_to_sm89INS1_16FlashAttnFwdSm80INS1_25CollectiveMainloopFwdSm80ILi8ELi1ELb0EN4cute5tupleIJNS5_1CILi128EEENS7_ILi64EEENS7_ILi192EEEEEELi192ENS_6half_tEfNS_4arch4Sm80ELb1ELb0ELb0ELb1ELb1ELb1ELb1ELb0EEENS1_21CollectiveEpilogueFwdINS6_IJS8_SA_S9_EEENS6_IJNS7_ILi1EEESI_SI_EEESC_SE_Li256ELb1ELb1ELb0ELb0EEENS1_19SingleTileSchedulerILb1ELb0ELb1ELi128EEEEEEEEEvNT_6ParamsE,"",@"SHT_CUDA_INFO"
	.sectionflags	@""
	.align	4


	//----- nvinfo : EIATTR_CUDA_API_VERSION
	.align		4
        /*0000*/ 	.byte	0x04, 0x37
        /*0002*/ 	.short	(.L_216 - .L_215)
.L_215:
        /*0004*/ 	.word	0x00000082


	//----- nvinfo : EIATTR_KPARAM_INFO
	.align		4
.L_216:
        /*0008*/ 	.byte	0x04, 0x17
        /*000a*/ 	.short	(.L_218 - .L_217)
.L_217:
        /*000c*/ 	.word	0x00000000
        /*0010*/ 	.short	0x0000
        /*0012*/ 	.short	0x0000
        /*0014*/ 	.byte	0x00, 0xf0, 0x61, 0x10


	//----- nvinfo : EIATTR_SPARSE_MMA_MASK
	.align		4
.L_218:
        /*0018*/ 	.byte	0x03, 0x50
        /*001a*/ 	.short	0x0000


	//----- nvinfo : EIATTR_MAXREG_COUNT
	.align		4
        /*001c*/ 	.byte	0x03, 0x1b
        /*001e*/ 	.short	0x00ff


	//----- nvinfo : EIATTR_MERCURY_ISA_VERSION
	.align		4
        /*0020*/ 	.byte	0x03, 0x5f
        /*0022*/ 	.short	0x0101


	//----- nvinfo : EIATTR_VRC_CTA_INIT_COUNT
	.align		4
        /*0024*/ 	.byte	0x02, 0x4a
	.zero		1
	.zero		1


	//----- nvinfo : EIATTR_EXIT_INSTR_OFFSETS
	.align		4
        /*0028*/ 	.byte	0x04, 0x1c
        /*002a*/ 	.short	(.L_220 - .L_219)


	//   ....[0]....
.L_219:
        /*002c*/ 	.word	0x00000010


	//----- nvinfo : EIATTR_MAX_THREADS
	.align		4
.L_220:
        /*0030*/ 	.byte	0x04, 0x05
        /*0032*/ 	.short	(.L_222 - .L_221)
.L_221:
        /*0034*/ 	.word	0x00000100
        /*0038*/ 	.word	0x00000001
        /*003c*/ 	.word	0x00000001


	//----- nvinfo : EIATTR_CBANK_PARAM_SIZE
	.align		4
.L_222:
        /*0040*/ 	.byte	0x03, 0x19
        /*0042*/ 	.short	0x0418


	//----- nvinfo : EIATTR_PARAM_CBANK
	.align		4
        /*0044*/ 	.byte	0x04, 0x0a
        /*0046*/ 	.short	(.L_224 - .L_223)
	.align		4
.L_223:
        /*0048*/ 	.word	index@(.nv.constant0._ZN7cutlass13device_kernelIN5flash19enable_sm80_to_sm89INS1_16FlashAttnFwdSm80INS1_25CollectiveMainloopFwdSm80ILi8ELi1ELb0EN4cute5tupleIJNS5_1CILi128EEENS7_ILi64EEENS7_ILi192EEEEEELi192ENS_6half_tEfNS_4arch4Sm80ELb1ELb0ELb0ELb1ELb1ELb1ELb1ELb0EEENS1_21CollectiveEpilogueFwdINS6_IJS8_SA_S9_EEENS6_IJNS7_ILi1EEESI_SI_EEESC_SE_Li256ELb1ELb1ELb0ELb0EEENS1_19SingleTileSchedulerILb1ELb0ELb1ELi128EEEEEEEEEvNT_6ParamsE)
        /*004c*/ 	.short	0x0380
        /*004e*/ 	.short	0x0418


	//----- nvinfo : EIATTR_SW_WAR
	.align		4
.L_224:
        /*0050*/ 	.byte	0x04, 0x36
        /*0052*/ 	.short	(.L_226 - .L_225)
.L_225:
        /*0054*/ 	.word	0x00000008
.L_226:


//--------------------- .nv.info._ZN7cutlass13device_kernelIN5flash19enable_sm80_to_sm89INS1_16FlashAttnFwdSm80INS1_25CollectiveMainloopFwdSm80ILi8ELi2ELb0EN4cute5tupleIJNS5_1CILi128EEENS7_ILi64EEENS7_ILi192EEEEEELi192ENS_6half_tEfNS_4arch4Sm80ELb0ELb0ELb0ELb0ELb1ELb0ELb1ELb0EEENS1_21CollectiveEpilogueFwdINS6_IJS8_SA_S9_EEENS6_IJNS7_ILi1EEESI_SI_EEESC_SE_Li256ELb0ELb1ELb0ELb0EEENS1_19SingleTileSchedulerILb0ELb0ELb1ELi128EEEEEEEEEvNT_6ParamsE --------------------------
	.section	.nv.info._ZN7cutlass13device_kernelIN5flash19enable_sm80_to_sm89INS1_16FlashAttnFwdSm80INS1_25CollectiveMainloopFwdSm80ILi8ELi2ELb0EN4cute5tupleIJNS5_1CILi128EEENS7_ILi64EEENS7_ILi192EEEEEELi192ENS_6half_tEfNS_4arch4Sm80ELb0ELb0ELb0ELb0ELb1ELb0ELb1ELb0EEENS1_21CollectiveEpilogueFwdINS6_IJS8_SA_S9_EEENS6_IJNS7_ILi1EEESI_SI_EEESC_SE_Li256ELb0ELb1ELb0ELb0EEENS1_19SingleTileSchedulerILb0ELb0ELb1ELi128EEEEEEEEEvNT_6ParamsE,"",@"SHT_CUDA_INFO"
	.sectionflags	@""
	.align	4


	//----- nvinfo : EIATTR_CUDA_API_VERSION
	.align		4
        /*0000*/ 	.byte	0x04, 0x37
        /*0002*/ 	.short	(.L_228 - .L_227)
.L_227:
        /*0004*/ 	.word	0x00000082


	//----- nvinfo : EIATTR_KPARAM_INFO
	.align		4
.L_228:
        /*0008*/ 	.byte	0x04, 0x17
        /*000a*/ 	.short	(.L_230 - .L_229)
.L_229:
        /*000c*/ 	.word	0x00000000
        /*0010*/ 	.short	0x0000
        /*0012*/ 	.short	0x0000
        /*0014*/ 	.byte	0x00, 0xf0, 0x61, 0x10


	//----- nvinfo : EIATTR_SPARSE_MMA_MASK
	.align		4
.L_230:
        /*0018*/ 	.byte	0x03, 0x50
        /*001a*/ 	.short	0x0000


	//----- nvinfo : EIATTR_MAXREG_COUNT
	.align		4
        /*001c*/ 	.byte	0x03, 0x1b
        /*001e*/ 	.short	0x00ff


	//----- nvinfo : EIATTR_MERCURY_ISA_VERSION
	.align		4
        /*0020*/ 	.byte	0x03, 0x5f
        /*0022*/ 	.short	0x0101


	//----- nvinfo : EIATTR_VRC_CTA_INIT_COUNT
	.align		4
        /*0024*/ 	.byte	0x02, 0x4a
	.zero		1
	.zero		1


	//----- nvinfo : EIATTR_EXIT_INSTR_OFFSETS
	.align		4
        /*0028*/ 	.byte	0x04, 0x1c
        /*002a*/ 	.short	(.L_232 - .L_231)


	//   ....[0]....
.L_231:
        /*002c*/ 	.word	0x00000010


	//----- nvinfo : EIATTR_MAX_THREADS
	.align		4
.L_232:
        /*0030*/ 	.byte	0x04, 0x05
        /*0032*/ 	.short	(.L_234 - .L_233)
.L_233:
        /*0034*/ 	.word	0x00000100
        /*0038*/ 	.word	0x00000001
        /*003c*/ 	.word	0x00000001


	//----- nvinfo : EIATTR_CBANK_PARAM_SIZE
	.align		4
.L_234:
        /*0040*/ 	.byte	0x03, 0x19
        /*0042*/ 	.short	0x0418


	//----- nvinfo : EIATTR_PARAM_CBANK
	.align		4
        /*0044*/ 	.byte	0x04, 0x0a
        /*0046*/ 	.short	(.L_236 - .L_235)
	.align		4
.L_235:
        /*0048*/ 	.word	index@(.nv.constant0._ZN7cutlass13device_kernelIN5flash19enable_sm80_to_sm89INS1_16FlashAttnFwdSm80INS1_25CollectiveMainloopFwdSm80ILi8ELi2ELb0EN4cute5tupleIJNS5_1CILi128EEENS7_ILi64EEENS7_ILi192EEEEEELi192ENS_6half_tEfNS_4arch4Sm80ELb0ELb0ELb0ELb0ELb1ELb0ELb1ELb0EEENS1_21CollectiveEpilogueFwdINS6_IJS8_SA_S9_EEENS6_IJNS7_ILi1EEESI_SI_EEESC_SE_Li256ELb0ELb1ELb0ELb0EEENS1_19SingleTileSchedulerILb0ELb0ELb1ELi128EEEEEEEEEvNT_6ParamsE)
        /*004c*/ 	.short	0x0380
        /*004e*/ 	.short	0x0418


	//----- nvinfo : EIATTR_SW_WAR
	.align		4
.L_236:
        /*0050*/ 	.byte	0x04, 0x36
        /*0052*/ 	.short	(.L_238 - .L_237)
.L_237:
        /*0054*/ 	.word	0x00000008
.L_238:


//--------------------- .nv.info._ZN7cutlass13device_kernelIN5flash19enable_sm80_to_sm89INS1_16FlashAttnFwdSm80INS1_25CollectiveMainloopFwdSm80ILi8ELi2ELb0EN4cute5tupleIJNS5_1CILi128EEENS7_ILi64EEENS7_ILi192EEEEEELi192ENS_6half_tEfNS_4arch4Sm80ELb0ELb0ELb0ELb1ELb1ELb0ELb1ELb0EEENS1_21CollectiveEpilogueFwdINS6_IJS8_SA_S9_EEENS6_IJNS7_ILi1EEESI_SI_EEESC_SE_Li256ELb1ELb1ELb0ELb0EEENS1_19SingleTileSchedulerILb1ELb0ELb1ELi128EEEEEEEEEvNT_6ParamsE --------------------------
	.section	.nv.info._ZN7cutlass13device_kernelIN5flash19enable_sm80_to_sm89INS1_16FlashAttnFwdSm80INS1_25CollectiveMainloopFwdSm80ILi8ELi2ELb0EN4cute5tupleIJNS5_1CILi128EEENS7_ILi64EEENS7_ILi192EEEEEELi192ENS_6half_tEfNS_4arch4Sm80ELb0ELb0ELb0ELb1ELb1ELb0ELb1ELb0EEENS1_21CollectiveEpilogueFwdINS6_IJS8_SA_S9_EEENS6_IJNS7_ILi1EEESI_SI_EEESC_SE_Li256ELb1ELb1ELb0ELb0EEENS1_19SingleTileSchedulerILb1ELb0ELb1ELi128EEEEEEEEEvNT_6ParamsE,"",@"SHT_CUDA_INFO"
	.sectionflags	@""
	.align	4


	//----- nvinfo : EIATTR_CUDA_API_VERSION
	.align		4
        /*0000*/ 	.byte	0x04, 0x37
        /*0002*/ 	.short	(.L_240 - .L_239)
.L_239:
        /*0004*/ 	.word	0x00000082


	//----- nvinfo : EIATTR_KPARAM_INFO
	.align		4
.L_240:
        /*0008*/ 	.byte	0x04, 0x17
        /*000a*/ 	.short	(.L_242 - .L_241)
.L_241:
        /*000c*/ 	.word	0x00000000
        /*0010*/ 	.short	0x0000
        /*0012*/ 	.short	0x0000
        /*0014*/ 	.byte	0x00, 0xf0, 0x61, 0x10


	//----- nvinfo : EIATTR_SPARSE_MMA_MASK
	.align		4
.L_242:
        /*0018*/ 	.byte	0x03, 0x50
        /*001a*/ 	.short	0x0000


	//----- nvinfo : EIATTR_MAXREG_COUNT
	.align		4
        /*001c*/ 	.byte	0x03, 0x1b
        /*001e*/ 	.short	0x00ff


	//----- nvinfo : EIATTR_MERCURY_ISA_VERSION
	.align		4
        /*0020*/ 	.byte	0x03, 0x5f
        /*0022*/ 	.short	0x0101


	//----- nvinfo : EIATTR_VRC_CTA_INIT_COUNT
	.align		4
        /*0024*/ 	.byte	0x02, 0x4a
	.zero		1
	.zero		1


	//----- nvinfo : EIATTR_EXIT_INSTR_OFFSETS
	.align		4
        /*0028*/ 	.byte	0x04, 0x1c
        /*002a*/ 	.short	(.L_244 - .L_243)


	//   ....[0]....
.L_243:
        /*002c*/ 	.word	0x00000010


	//----- nvinfo : EIATTR_MAX_THREADS
	.align		4
.L_244:
        /*0030*/ 	.byte	0x04, 0x05
        /*0032*/ 	.short	(.L_246 - .L_245)
.L_245:
        /*0034*/ 	.word	0x00000100
        /*0038*/ 	.word	0x00000001
        /*003c*/ 	.word	0x00000001


	//----- nvinfo : EIATTR_CBANK_PARAM_SIZE
	.align		4
.L_246:
        /*0040*/ 	.byte	0x03, 0x19
        /*0042*/ 	.short	0x0418


	//----- nvinfo : EIATTR_PARAM_CBANK
	.align		4
        /*0044*/ 	.byte	0x04, 0x0a
        /*0046*/ 	.short	(.L_248 - .L_247)
	.align		4
.L_247:
        /*0048*/ 	.word	index@(.nv.constant0._ZN7cutlass13device_kernelIN5flash19enable_sm80_to_sm89INS1_16FlashAttnFwdSm80INS1_25CollectiveMainloopFwdSm80ILi8ELi2ELb0EN4cute5tupleIJNS5_1CILi128EEENS7_ILi64EEENS7_ILi192EEEEEELi192ENS_6half_tEfNS_4arch4Sm80ELb0ELb0ELb0ELb1ELb1ELb0ELb1ELb0EEENS1_21CollectiveEpilogueFwdINS6_IJS8_SA_S9_EEENS6_IJNS7_ILi1EEESI_SI_EEESC_SE_Li256ELb1ELb1ELb0ELb0EEENS1_19SingleTileSchedulerILb1ELb0ELb1ELi128EEEEEEEEEvNT_6ParamsE)
        /*004c*/ 	.short	0x0380
        /*004e*/ 	.short	0x0418


	//----- nvinfo : EIATTR_SW_WAR
	.align		4
.L_248:
        /*0050*/ 	.byte	0x04, 0x36
        /*0052*/ 	.short	(.L_250 - .L_249)
.L_249:
        /*0054*/ 	.word	0x00000008
.L_250:


//--------------------- .nv.info._ZN7cutlass13device_kernelIN5flash19enable_sm80_to_sm89INS1_16FlashAttnFwdSm80INS1_25CollectiveMainloopFwdSm80ILi8ELi2ELb0EN4cute5tupleIJNS5_1CILi128EEENS7_ILi64EEENS7_ILi192EEEEEELi192ENS_6half_tEfNS_4arch4Sm80ELb0ELb0ELb0ELb1ELb1ELb1ELb1ELb0EEENS1_21CollectiveEpilogueFwdINS6_IJS8_SA_S9_EEENS6_IJNS7_ILi1EEESI_SI_EEESC_SE_Li256ELb1ELb1ELb0ELb0EEENS1_19SingleTileSchedulerILb1ELb0ELb1ELi128EEEEEEEEEvNT_6ParamsE --------------------------
	.section	.nv.info._ZN7cutlass13device_kernelIN5flash19enable_sm80_to_sm89INS1_16FlashAttnFwdSm80INS1_25CollectiveMainloopFwdSm80ILi8ELi2ELb0EN4cute5tupleIJNS5_1CILi128EEENS7_ILi64EEENS7_ILi192EEEEEELi192ENS_6half_tEfNS_4arch4Sm80ELb0ELb0ELb0ELb1ELb1ELb1ELb1ELb0EEENS1_21CollectiveEpilogueFwdINS6_IJS8_SA_S9_EEENS6_IJNS7_ILi1EEESI_SI_EEESC_SE_Li256ELb1ELb1ELb0ELb0EEENS1_19SingleTileSchedulerILb1ELb0ELb1ELi128EEEEEEEEEvNT_6ParamsE,"",@"SHT_CUDA_INFO"
	.sectionflags	@""
	.align	4


	//----- nvinfo : EIATTR_CUDA_API_VERSION
	.align		4
        /*0000*/ 	.byte	0x04, 0x37
        /*0002*/ 	.short	(.L_252 - .L_251)
.L_251:
        /*0004*/ 	.word	0x00000082


	//----- nvinfo : EIATTR_KPARAM_INFO
	.align		4
.L_252:
        /*0008*/ 	.byte	0x04, 0x17
        /*000a*/ 	.short	(.L_254 - .L_253)
.L_253:
        /*000c*/ 	.word	0x00000000
        /*0010*/ 	.short	0x0000
        /*0012*/ 	.short	0x0000
        /*0014*/ 	.byte	0x00, 0xf0, 0x61, 0x10


	//----- nvinfo : EIATTR_SPARSE_MMA_MASK
	.align		4
.L_254:
        /*0018*/ 	.byte	0x03, 0x50
        /*001a*/ 	.short	0x0000


	//----- nvinfo : EIATTR_MAXREG_COUNT
	.align		4
        /*001c*/ 	.byte	0x03, 0x1b
        /*001e*/ 	.short	0x00ff


	//----- nvinfo : EIATTR_MERCURY_ISA_VERSION
	.align		4
        /*0020*/ 	.byte	0x03, 0x5f
        /*0022*/ 	.short	0x0101


	//----- nvinfo : EIATTR_VRC_CTA_INIT_COUNT
	.align		4
        /*0024*/ 	.byte	0x02, 0x4a
	.zero		1
	.zero		1


	//----- nvinfo : EIATTR_EXIT_INSTR_OFFSETS
	.align		4
        /*0028*/ 	.byte	0x04, 0x1c
        /*002a*/ 	.short	(.L_256 - .L_255)


	//   ....[0]....
.L_255:
        /*002c*/ 	.word	0x00000010


	//----- nvinfo : EIATTR_MAX_THREADS
	.align		4
.L_256:
        /*0030*/ 	.byte	0x04, 0x05
        /*0032*/ 	.short	(.L_258 - .L_257)
.L_257:
        /*0034*/ 	.word	0x00000100
        /*0038*/ 	.word	0x00000001
        /*003c*/ 	.word	0x00000001


	//----- nvinfo : EIATTR_CBANK_PARAM_SIZE
	.align		4
.L_258:
        /*0040*/ 	.byte	0x03, 0x19
        /*0042*/ 	.short	0x0418


	//----- nvinfo : EIATTR_PARAM_CBANK
	.align		4
        /*0044*/ 	.byte	0x04, 0x0a
        /*0046*/ 	.short	(.L_260 - .L_259)
	.align		4
.L_259:
        /*0048*/ 	.word	index@(.nv.constant0._ZN7cutlass13device_kernelIN5flash19enable_sm80_to_sm89INS1_16FlashAttnFwdSm80INS1_25CollectiveMainloopFwdSm80ILi8ELi2ELb0EN4cute5tupleIJNS5_1CILi128EEENS7_ILi64EEENS7_ILi192EEEEEELi192ENS_6half_tEfNS_4arch4Sm80ELb0ELb0ELb0ELb1ELb1ELb1ELb1ELb0EEENS1_21CollectiveEpilogueFwdINS6_IJS8_SA_S9_EEENS6_IJNS7_ILi1EEESI_SI_EEESC_SE_Li256ELb1ELb1ELb0ELb0EEENS1_19SingleTileSchedulerILb1ELb0ELb1ELi128EEEEEEEEEvNT_6ParamsE)
        /*004c*/ 	.short	0x0380
        /*004e*/ 	.short	0x0418


	//----- nvinfo : EIATTR_SW_WAR
	.align		4
.L_260:
        /*0050*/ 	.byte	0x04, 0x36
        /*0052*/ 	.short	(.L_262 - .L_261)
.L_261:
        /*0054*/ 	.word	0x00000008
.L_262:


//--------------------- .nv.info._ZN7cutlass13device_kernelIN5flash19enable_sm80_to_sm89INS1_16FlashAttnFwdSm80INS1_25CollectiveMainloopFwdSm80ILi8ELi2ELb0EN4cute5tupleIJNS5_1CILi128EEENS7_ILi64EEENS7_ILi192EEEEEELi192ENS_6half_tEfNS_4arch4Sm80ELb0ELb1ELb0ELb0ELb1ELb0ELb1ELb0EEENS1_21CollectiveEpilogueFwdINS6_IJS8_SA_S9_EEENS6_IJNS7_ILi1EEESI_SI_EEESC_SE_Li256ELb0ELb1ELb0ELb0EEENS1_19SingleTileSchedulerILb0ELb0ELb1ELi128EEEEEEEEEvNT_6ParamsE --------------------------
	.section	.nv.info._ZN7cutlass13device_kernelIN5flash19enable_sm80_to_sm89INS1_16FlashAttnFwdSm80INS1_25CollectiveMainloopFwdSm80ILi8ELi2ELb0EN4cute5tupleIJNS5_1CILi128EEENS7_ILi64EEENS7_ILi192EEEEEELi192ENS_6half_tEfNS_4arch4Sm80ELb0ELb1ELb0ELb0ELb1ELb0ELb1ELb0EEENS1_21CollectiveEpilogueFwdINS6_IJS8_SA_S9_EEENS6_IJNS7_ILi1EEESI_SI_EEESC_SE_Li256ELb0ELb1ELb0ELb0EEENS1_19SingleTileSchedulerILb0ELb0ELb1ELi128EEEEEEEEEvNT_6ParamsE,"",@"SHT_CUDA_INFO"
	.sectionflags	@""
	.align	4


	//----- nvinfo : EIATTR_CUDA_API_VERSION
	.align		4
        /*0000*/ 	.byte	0x04, 0x37
        /*0002*/ 	.short	(.L_264 - .L_263)
.L_263:
        /*0004*/ 	.word	0x00000082


	//----- nvinfo : EIATTR_KPARAM_INFO
	.align		4
.L_264:
        /*0008*/ 	.byte	0x04, 0x17
        /*000a*/ 	.short	(.L_266 - .L_265)
.L_265:
        /*000c*/ 	.word	0x00000000
        /*0010*/ 	.short	0x0000
        /*0012*/ 	.short	0x0000
        /*0014*/ 	.byte	0x00, 0xf0, 0x61, 0x10


	//----- nvinfo : EIATTR_SPARSE_MMA_MASK
	.align		4
.L_266:
        /*0018*/ 	.byte	0x03, 0x50
        /*001a*/ 	.short	0x0000


	//----- nvinfo : EIATTR_MAXREG_COUNT
	.align		4
        /*001c*/ 	.byte	0x03, 0x1b
        /*001e*/ 	.short	0x00ff


	//----- nvinfo : EIATTR_MERCURY_ISA_VERSION
	.align		4
        /*0020*/ 	.byte	0x03, 0x5f
        /*0022*/ 	.short	0x0101


	//----- nvinfo : EIATTR_VRC_CTA_INIT_COUNT
	.align		4
        /*0024*/ 	.byte	0x02, 0x4a
	.zero		1
	.zero		1


	//----- nvinfo : EIATTR_EXIT_INSTR_OFFSETS
	.align		4
        /*0028*/ 	.byte	0x04, 0x1c
        /*002a*/ 	.short	(.L_268 - .L_267)


	//   ....[0]....
.L_267:
        /*002c*/ 	.word	0x00000010


	//----- nvinfo : EIATTR_MAX_THREADS
	.align		4
.L_268:
        /*0030*/ 	.byte	0x04, 0x05
        /*0032*/ 	.short	(.L_270 - .L_269)
.L_269:
        /*0034*/ 	.word	0x00000100
        /*0038*/ 	.word	0x00000001
        /*003c*/ 	.word	0x00000001


	//----- nvinfo : EIATTR_CBANK_PARAM_SIZE
	.align		4
.L_270:
        /*0040*/ 	.byte	0x03, 0x19
        /*0042*/ 	.short	0x0418


	//----- nvinfo : EIATTR_PARAM_CBANK
	.align		4
        /*0044*/ 	.byte	0x04, 0x0a
        /*0046*/ 	.short	(.L_272 - .L_271)
	.align		4
.L_271:
        /*0048*/ 	.word	index@(.nv.constant0._ZN7cutlass13device_kernelIN5flash19enable_sm80_to_sm89INS1_16FlashAttnFwdSm80INS1_25CollectiveMainloopFwdSm80ILi8ELi2ELb0EN4cute5tupleIJNS5_1CILi128EEENS7_ILi64EEENS7_ILi192EEEEEELi192ENS_6half_tEfNS_4arch4Sm80ELb0ELb1ELb0ELb0ELb1ELb0ELb1ELb0EEENS1_21CollectiveEpilogueFwdINS6_IJS8_SA_S9_EEENS6_IJNS7_ILi1EEESI_SI_EEESC_SE_Li256ELb0ELb1ELb0ELb0EEENS1_19SingleTileSchedulerILb0ELb0ELb1ELi128EEEEEEEEEvNT_6ParamsE)
        /*004c*/ 	.short	0x0380
        /*004e*/ 	.short	0x0418


	//----- nvinfo : EIATTR_SW_WAR
	.align		4
.L_272:
        /*0050*/ 	.byte	0x04, 0x36
        /*0052*/ 	.short	(.L_274 - .L_273)
.L_273:
        /*0054*/ 	.word	0x00000008
.L_274:


//--------------------- .nv.info._ZN7cutlass13device_kernelIN5flash19enable_sm80_to_sm89INS1_16FlashAttnFwdSm80INS1_25CollectiveMainloopFwdSm80ILi8ELi2ELb0EN4cute5tupleIJNS5_1CILi128EEENS7_ILi64EEENS7_ILi192EEEEEELi192ENS_6half_tEfNS_4arch4Sm80ELb0ELb1ELb0ELb1ELb1ELb0ELb1ELb0EEENS1_21CollectiveEpilogueFwdINS6_IJS8_SA_S9_EEENS6_IJNS7_ILi1EEESI_SI_EEESC_SE_Li256ELb1ELb1ELb0ELb0EEENS1_19SingleTileSchedulerILb1ELb0ELb1ELi128EEEEEEEEEvNT_6ParamsE --------------------------
	.section	.nv.info._ZN7cutlass13device_kernelIN5flash19enable_sm80_to_sm89INS1_16FlashAttnFwdSm80INS1_25CollectiveMainloopFwdSm80ILi8ELi2ELb0EN4cute5tupleIJNS5_1CILi128EEENS7_ILi64EEENS7_ILi192EEEEEELi192ENS_6half_tEfNS_4arch4Sm80ELb0ELb1ELb0ELb1ELb1ELb0ELb1ELb0EEENS1_21CollectiveEpilogueFwdINS6_IJS8_SA_S9_EEENS6_IJNS7_ILi1EEESI_SI_EEESC_SE_Li256ELb1ELb1ELb0ELb0EEENS1_19SingleTileSchedulerILb1ELb0ELb1ELi128EEEEEEEEEvNT_6ParamsE,"",@"SHT_CUDA_INFO"
	.sectionflags	@""
	.align	4


	//----- nvinfo : EIATTR_CUDA_API_VERSION
	.align		4
        /*0000*/ 	.byte	0x04, 0x37
        /*0002*/ 	.short	(.L_276 - .L_275)
.L_275:
        /*0004*/ 	.word	0x00000082


	//----- nvinfo : EIATTR_KPARAM_INFO
	.align		4
.L_276:
        /*0008*/ 	.byte	0x04, 0x17
        /*000a*/ 	.short	(.L_278 - .L_277)
.L_277:
        /*000c*/ 	.word	0x00000000
        /*0010*/ 	.short	0x0000
        /*0012*/ 	.short	0x0000
        /*0014*/ 	.byte	0x00, 0xf0, 0x61, 0x10


	//----- nvinfo : EIATTR_SPARSE_MMA_MASK
	.align		4
.L_278:
        /*0018*/ 	.byte	0x03, 0x50
        /*001a*/ 	.short	0x0000


	//----- nvinfo : EIATTR_MAXREG_COUNT
	.align		4
        /*001c*/ 	.byte	0x03, 0x1b
        /*001e*/ 	.short	0x00ff


	//----- nvinfo : EIATTR_MERCURY_ISA_VERSION
	.align		4
        /*0020*/ 	.byte	0x03, 0x5f
        /*0022*/ 	.short	0x0101


	//----- nvinfo : EIATTR_VRC_CTA_INIT_COUNT
	.align		4
        /*0024*/ 	.byte	0x02, 0x4a
	.zero		1
	.zero		1


	//----- nvinfo : EIATTR_EXIT_INSTR_OFFSETS
	.align		4
        /*0028*/ 	.byte	0x04, 0x1c
        /*002a*/ 	.short	(.L_280 - .L_279)


	//   ....[0]....
.L_279:
        /*002c*/ 	.word	0x00000010


	//----- nvinfo : EIATTR_MAX_THREADS
	.align		4
.L_280:
        /*0030*/ 	.byte	0x04, 0x05
        /*0032*/ 	.short	(.L_282 - .L_281)
.L_281:
        /*0034*/ 	.word	0x00000100
        /*0038*/ 	.word	0x00000001
        /*003c*/ 	.word	0x00000001


	//----- nvinfo : EIATTR_CBANK_PARAM_SIZE
	.align		4
.L_282:
        /*0040*/ 	.byte	0x03, 0x19
        /*0042*/ 	.short	0x0418


	//----- nvinfo : EIATTR_PARAM_CBANK
	.align		4
        /*0044*/ 	.byte	0x04, 0x0a
        /*0046*/ 	.short	(.L_284 - .L_283)
	.align		4
.L_283:
        /*0048*/ 	.word	index@(.nv.constant0._ZN7cutlass13device_kernelIN5flash19enable_sm80_to_sm89INS1_16FlashAttnFwdSm80INS1_25CollectiveMainloopFwdSm80ILi8ELi2ELb0EN4cute5tupleIJNS5_1CILi128EEENS7_ILi64EEENS7_ILi192EEEEEELi192ENS_6half_tEfNS_4arch4Sm80ELb0ELb1ELb0ELb1ELb1ELb0ELb1ELb0EEENS1_21CollectiveEpilogueFwdINS6_IJS8_SA_S9_EEENS6_IJNS7_ILi1EEESI_SI_EEESC_SE_Li256ELb1ELb1ELb0ELb0EEENS1_19SingleTileSchedulerILb1ELb0ELb1ELi128EEEEEEEEEvNT_6ParamsE)
        /*004c*/ 	.short	0x0380
        /*004e*/ 	.short	0x0418


	//----- nvinfo : EIATTR_SW_WAR
	.align		4
.L_284:
        /*0050*/ 	.byte	0x04, 0x36
        /*0052*/ 	.short	(.L_286 - .L_285)
.L_285:
        /*0054*/ 	.word	0x00000008
.L_286:


//--------------------- .nv.info._ZN7cutlass13device_kernelIN5flash19enable_sm80_to_sm89INS1_16FlashAttnFwdSm80INS1_25CollectiveMainloopFwdSm80ILi8ELi2ELb0EN4cute5tupleIJNS5_1CILi128EEENS7_ILi64EEENS7_ILi192EEEEEELi192ENS_6half_tEfNS_4arch4Sm80ELb0ELb1ELb0ELb1ELb1ELb1ELb1ELb0EEENS1_21CollectiveEpilogueFwdINS6_IJS8_SA_S9_EEENS6_IJNS7_ILi1EEESI_SI_EEESC_SE_Li256ELb1ELb1ELb0ELb0EEENS1_19SingleTileSchedulerILb1ELb0ELb1ELi128EEEEEEEEEvNT_6ParamsE --------------------------
	.section	.nv.info._ZN7cutlass13device_kernelIN5flash19enable_sm80_to_sm89INS1_16FlashAttnFwdSm80INS1_25CollectiveMainloopFwdSm80ILi8ELi2ELb0EN4cute5tupleIJNS5_1CILi128EEENS7_ILi64EEENS7_ILi192EEEEEELi192ENS_6half_tEfNS_4arch4Sm80ELb0ELb1ELb0ELb1ELb1ELb1ELb1ELb0EEENS1_21CollectiveEpilogueFwdINS6_IJS8_SA_S9_EEENS6_IJNS7_ILi1EEESI_SI_EEESC_SE_Li256ELb1ELb1ELb0ELb0EEENS1_19SingleTileSchedulerILb1ELb0ELb1ELi128EEEEEEEEEvNT_6ParamsE,"",@"SHT_CUDA_INFO"
	.sectionflags	@""
	.align	4


	//----- nvinfo : EIATTR_CUDA_API_VERSION
	.align		4
        /*0000*/ 	.byte	0x04, 0x37
        /*0002*/ 	.short	(.L_288 - .L_287)
.L_287:
        /*0004*/ 	.word	0x00000082


	//----- nvinfo : EIATTR_KPARAM_INFO
	.align		4
.L_288:
        /*0008*/ 	.byte	0x04, 0x17
        /*000a*/ 	.short	(.L_290 - .L_289)
.L_289:
        /*000c*/ 	.word	0x00000000
        /*0010*/ 	.short	0x0000
        /*0012*/ 	.short	0x0000
        /*0014*/ 	.byte	0x00, 0xf0, 0x61, 0x10


	//----- nvinfo : EIATTR_SPARSE_MMA_MASK
	.align		4
.L_290:
        /*0018*/ 	.byte	0x03, 0x50
        /*001a*/ 	.short	0x0000


	//----- nvinfo : EIATTR_MAXREG_COUNT
	.align		4
        /*001c*/ 	.byte	0x03, 0x1b
        /*001e*/ 	.short	0x00ff


	//----- nvinfo : EIATTR_MERCURY_ISA_VERSION
	.align		4
        /*0020*/ 	.byte	0x03, 0x5f
        /*0022*/ 	.short	0x0101


	//----- nvinfo : EIATTR_VRC_CTA_INIT_COUNT
	.align		4
        /*0024*/ 	.byte	0x02, 0x4a
	.zero		1
	.zero		1


	//----- nvinfo : EIATTR_EXIT_INSTR_OFFSETS
	.align		4
        /*0028*/ 	.byte	0x04, 0x1c
        /*002a*/ 	.short	(.L_292 - .L_291)


	//   ....[0]....
.L_291:
        /*002c*/ 	.word	0x00000010


	//----- nvinfo : EIATTR_MAX_THREADS
	.align		4
.L_292:
        /*0030*/ 	.byte	0x04, 0x05
        /*0032*/ 	.short	(.L_294 - .L_293)
.L_293:
        /*0034*/ 	.word	0x00000100
        /*0038*/ 	.word	0x00000001
        /*003c*/ 	.word	0x00000001


	//----- nvinfo : EIATTR_CBANK_PARAM_SIZE
	.align		4
.L_294:
        /*0040*/ 	.byte	0x03, 0x19
        /*0042*/ 	.short	0x0418


	//----- nvinfo : EIATTR_PARAM_CBANK
	.align		4
        /*0044*/ 	.byte	0x04, 0x0a
        /*0046*/ 	.short	(.L_296 - .L_295)
	.align		4
.L_295:
        /*0048*/ 	.word	index@(.nv.constant0._ZN7cutlass13device_kernelIN5flash19enable_sm80_to_sm89INS1_16FlashAttnFwdSm80INS1_25CollectiveMainloopFwdSm80ILi8ELi2ELb0EN4cute5tupleIJNS5_1CILi128EEENS7_ILi64EEENS7_ILi192EEEEEELi192ENS_6half_tEfNS_4arch4Sm80ELb0ELb1ELb0ELb1ELb1ELb1ELb1ELb0EEENS1_21CollectiveEpilogueFwdINS6_IJS8_SA_S9_EEENS6_IJNS7_ILi1EEESI_SI_EEESC_SE_Li256ELb1ELb1ELb0ELb0EEENS1_19SingleTileSchedulerILb1ELb0ELb1ELi128EEEEEEEEEvNT_6ParamsE)
        /*004c*/ 	.short	0x0380
        /*004e*/ 	.short	0x0418


	//----- nvinfo : EIATTR_SW_WAR
	.align		4
.L_296:
        /*0050*/ 	.byte	0x04, 0x36
        /*0052*/ 	.short	(.L_298 - .L_297)
.L_297:
        /*0054*/ 	.word	0x00000008
.L_298:


//--------------------- .nv.info._ZN7cutlass13device_kernelIN5flash19enable_sm80_to_sm89INS1_16FlashAttnFwdSm80INS1_25CollectiveMainloopFwdSm80ILi8ELi2ELb0EN4cute5tupleIJNS5_1CILi128EEENS7_ILi64EEENS7_ILi192EEEEEELi192ENS_6half_tEfNS_4arch4Sm80ELb1ELb0ELb0ELb0ELb1ELb0ELb1ELb0EEENS1_21CollectiveEpilogueFwdINS6_IJS8_SA_S9_EEENS6_IJNS7_ILi1EEESI_SI_EEESC_SE_Li256ELb0ELb1ELb0ELb0EEENS1_30DynamicPersistentTileSchedulerILi256ELi256ELb0ELb1ELb0EEEEEEEEEvNT_6ParamsE --------------------------
	.section	.nv.info._ZN7cutlass13device_kernelIN5flash19enable_sm80_to_sm89INS1_16FlashAttnFwdSm80INS1_25CollectiveMainloopFwdSm80ILi8ELi2ELb0EN4cute5tupleIJNS5_1CILi128EEENS7_ILi64EEENS7_ILi192EEEEEELi192ENS_6half_tEfNS_4arch4Sm80ELb1ELb0ELb0ELb0ELb1ELb0ELb1ELb0EEENS1_21CollectiveEpilogueFwdINS6_IJS8_SA_S9_EEENS6_IJNS7_ILi1EEESI_SI_EEESC_SE_Li256ELb0ELb1ELb0ELb0EEENS1_30DynamicPersistentTileSchedulerILi256ELi256ELb0ELb1ELb0EEEEEEEEEvNT_6ParamsE,"",@"SHT_CUDA_INFO"
	.sectionflags	@""
	.align	4


	//----- nvinfo : EIATTR_CUDA_API_VERSION
	.align		4
        /*0000*/ 	.byte	0x04, 0x37
        /*0002*/ 	.short	(.L_300 - .L_299)
.L_299:
        /*0004*/ 	.word	0x00000082


	//----- nvinfo : EIATTR_KPARAM_INFO
	.align		4
.L_300:
        /*0008*/ 	.byte	0x04, 0x17
        /*000a*/ 	.short	(.L_302 - .L_301)
.L_301:
        /*000c*/ 	.word	0x00000000
        /*0010*/ 	.short	0x0000
        /*0012*/ 	.short	0x0000
        /*0014*/ 	.byte	0x00, 0xf0, 0xa1, 0x10


	//----- nvinfo : EIATTR_SPARSE_MMA_MASK
	.align		4
.L_302:
        /*0018*/ 	.byte	0x03, 0x50
        /*001a*/ 	.short	0x0000


	//----- nvinfo : EIATTR_MAXREG_COUNT
	.align		4
        /*001c*/ 	.byte	0x03, 0x1b
        /*001e*/ 	.short	0x00ff


	//----- nvinfo : EIATTR_MERCURY_ISA_VERSION
	.align		4
        /*0020*/ 	.byte	0x03, 0x5f
        /*0022*/ 	.short	0x0101


	//----- nvinfo : EIATTR_VRC_CTA_INIT_COUNT
	.align		4
        /*0024*/ 	.byte	0x02, 0x4a
	.zero		1
	.zero		1


	//----- nvinfo : EIATTR_EXIT_INSTR_OFFSETS
	.align		4
        /*0028*/ 	.byte	0x04, 0x1c
        /*002a*/ 	.short	(.L_304 - .L_303)


	//   ....[0]....
.L_303:
        /*002c*/ 	.word	0x00000010


	//----- nvinfo : EIATTR_MAX_THREADS
	.align		4
.L_304:
        /*0030*/ 	.byte	0x04, 0x05
        /*0032*/ 	.short	(.L_306 - .L_305)
.L_305:
        /*0034*/ 	.word	0x00000100
        /*0038*/ 	.word	0x00000001
        /*003c*/ 	.word	0x00000001


	//----- nvinfo : EIATTR_CBANK_PARAM_SIZE
	.align		4
.L_306:
        /*0040*/ 	.byte	0x03, 0x19
        /*0042*/ 	.short	0x0428


	//----- nvinfo : EIATTR_PARAM_CBANK
	.align		4
        /*0044*/ 	.byte	0x04, 0x0a
        /*0046*/ 	.short	(.L_308 - .L_307)
	.align		4
.L_307:
        /*0048*/ 	.word	index@(.nv.constant0._ZN7cutlass13device_kernelIN5flash19enable_sm80_to_sm89INS1_16FlashAttnFwdSm80INS1_25CollectiveMainloopFwdSm80ILi8ELi2ELb0EN4cute5tupleIJNS5_1CILi128EEENS7_ILi64EEENS7_ILi192EEEEEELi192ENS_6half_tEfNS_4arch4Sm80ELb1ELb0ELb0ELb0ELb1ELb0ELb1ELb0EEENS1_21CollectiveEpilogueFwdINS6_IJS8_SA_S9_EEENS6_IJNS7_ILi1EEESI_SI_EEESC_SE_Li256ELb0ELb1ELb0ELb0EEENS1_30DynamicPersistentTileSchedulerILi256ELi256ELb0ELb1ELb0EEEEEEEEEvNT_6ParamsE)
        /*004c*/ 	.short	0x0380
        /*004e*/ 	.short	0x0428


	//----- nvinfo : EIATTR_SW_WAR
	.align		4
.L_308:
        /*0050*/ 	.byte	0x04, 0x36
        /*0052*/ 	.short	(.L_310 - .L_309)
.L_309:
        /*0054*/ 	.word	0x00000008
.L_310:


//--------------------- .nv.info._ZN7cutlass13device_kernelIN5flash19enable_sm80_to_sm89INS1_16FlashAttnFwdSm80INS1_25CollectiveMainloopFwdSm80ILi8ELi2ELb0EN4cute5tupleIJNS5_1CILi128EEENS7_ILi64EEENS7_ILi192EEEEEELi192ENS_6half_tEfNS_4arch4Sm80ELb1ELb0ELb0ELb1ELb1ELb0ELb1ELb0EEENS1_21CollectiveEpilogueFwdINS6_IJS8_SA_S9_EEENS6_IJNS7_ILi1EEESI_SI_EEESC_SE_Li256ELb1ELb1ELb0ELb0EEENS1_19SingleTileSchedulerILb1ELb0ELb1ELi128EEEEEEEEEvNT_6ParamsE --------------------------
	.section	.nv.info._ZN7cutlass13device_kernelIN5flash19enable_sm80_to_sm89INS1_16FlashAttnFwdSm80INS1_25CollectiveMainloopFwdSm80ILi8ELi2ELb0EN4cute5tupleIJNS5_1CILi128EEENS7_ILi64EEENS7_ILi192EEEEEELi192ENS_6half_tEfNS_4arch4Sm80ELb1ELb0ELb0ELb1ELb1ELb0ELb1ELb0EEENS1_21CollectiveEpilogueFwdINS6_IJS8_SA_S9_EEENS6_IJNS7_ILi1EEESI_SI_EEESC_SE_Li256ELb1ELb1ELb0ELb0EEENS1_19SingleTileSchedulerILb1ELb0ELb1ELi128EEEEEEEEEvNT_6ParamsE,"",@"SHT_CUDA_INFO"
	.sectionflags	@""
	.align	4


	//----- nvinfo : EIATTR_CUDA_API_VERSION
	.align		4
        /*0000*/ 	.byte	0x04, 0x37
        /*0002*/ 	.short	(.L_312 - .L_311)
.L_311:
        /*0004*/ 	.word	0x00000082


	//----- nvinfo : EIATTR_KPARAM_INFO
	.align		4
.L_312:
        /*0008*/ 	.byte	0x04, 0x17
        /*000a*/ 	.short	(.L_314 - .L_313)
.L_313:
        /*000c*/ 	.word	0x00000000
        /*0010*/ 	.short	0x0000
        /*0012*/ 	.short	0x0000
        /*0014*/ 	.byte	0x00, 0xf0, 0x61, 0x10


	//----- nvinfo : EIATTR_SPARSE_MMA_MASK
	.align		4
.L_314:
        /*0018*/ 	.byte	0x03, 0x50
        /*001a*/ 	.short	0x0000


	//----- nvinfo : EIATTR_MAXREG_COUNT
	.align		4
        /*001c*/ 	.byte	0x03, 0x1b
        /*001e*/ 	.short	0x00ff


	//----- nvinfo : EIATTR_MERCURY_ISA_VERSION
	.align		4
        /*0020*/ 	.byte	0x03, 0x5f
        /*0022*/ 	.short	0x0101


	//----- nvinfo : EIATTR_VRC_CTA_INIT_COUNT
	.align		4
        /*0024*/ 	.byte	0x02, 0x4a
	.zero		1
	.zero		1


	//----- nvinfo : EIATTR_EXIT_INSTR_OFFSETS
	.align		4
        /*0028*/ 	.byte	0x04, 0x1c
        /*002a*/ 	.short	(.L_316 - .L_315)


	//   ....[0]....
.L_315:
        /*002c*/ 	.word	0x00000010


	//----- nvinfo : EIATTR_MAX_THREADS
	.align		4
.L_316:
        /*0030*/ 	.byte	0x04, 0x05
        /*0032*/ 	.short	(.L_318 - .L_317)
.L_317:
        /*0034*/ 	.word	0x00000100
        /*0038*/ 	.word	0x00000001
        /*003c*/ 	.word	0x00000001


	//----- nvinfo : EIATTR_CBANK_PARAM_SIZE
	.align		4
.L_318:
        /*0040*/ 	.byte	0x03, 0x19
        /*0042*/ 	.short	0x0418


	//----- nvinfo : EIATTR_PARAM_CBANK
	.align		4
        /*0044*/ 	.byte	0x04, 0x0a
        /*0046*/ 	.short	(.L_320 - .L_319)
	.align		4
.L_319:
        /*0048*/ 	.word	index@(.nv.constant0._ZN7cutlass13device_kernelIN5flash19enable_sm80_to_sm89INS1_16FlashAttnFwdSm80INS1_25CollectiveMainloopFwdSm80ILi8ELi2ELb0EN4cute5tupleIJNS5_1CILi128EEENS7_ILi64EEENS7_ILi192EEEEEELi192ENS_6half_tEfNS_4arch4Sm80ELb1ELb0ELb0ELb1ELb1ELb0ELb1ELb0EEENS1_21CollectiveEpilogueFwdINS6_IJS8_SA_S9_EEENS6_IJNS7_ILi1EEESI_SI_EEESC_SE_Li256ELb1ELb1ELb0ELb0EEENS1_19SingleTileSchedulerILb1ELb0ELb1ELi128EEEEEEEEEvNT_6ParamsE)
        /*004c*/ 	.short	0x0380
        /*004e*/ 	.short	0x0418


	//----- nvinfo : EIATTR_SW_WAR
	.align		4
.L_320:
        /*0050*/ 	.byte	0x04, 0x36
        /*0052*/ 	.short	(.L_322 - .L_321)
.L_321:
        /*0054*/ 	.word	0x00000008
.L_322:


//--------------------- .nv.info._ZN7cutlass13device_kernelIN5flash19enable_sm80_to_sm89INS1_16FlashAttnFwdSm80INS1_25CollectiveMainloopFwdSm80ILi8ELi2ELb0EN4cute5tupleIJNS5_1CILi128EEENS7_ILi64EEENS7_ILi192EEEEEELi192ENS_6half_tEfNS_4arch4Sm80ELb1ELb0ELb0ELb1ELb1ELb1ELb1ELb0EEENS1_21CollectiveEpilogueFwdINS6_IJS8_SA_S9_EEENS6_IJNS7_ILi1EEESI_SI_EEESC_SE_Li256ELb1ELb1ELb0ELb0EEENS1_19SingleTileSchedulerILb1ELb0ELb1ELi128EEEEEEEEEvNT_6ParamsE --------------------------
	.section	.nv.info._ZN7cutlass13device_kernelIN5flash19enable_sm80_to_sm89INS1_16FlashAttnFwdSm80INS1_25CollectiveMainloopFwdSm80ILi8ELi2ELb0EN4cute5tupleIJNS5_1CILi128EEENS7_ILi64EEENS7_ILi192EEEEEELi192ENS_6half_tEfNS_4arch4Sm80ELb1ELb0ELb0ELb1ELb1ELb1ELb1ELb0EEENS1_21CollectiveEpilogueFwdINS6_IJS8_SA_S9_EEENS6_IJNS7_ILi1EEESI_SI_EEESC_SE_Li256ELb1ELb1ELb0ELb0EEENS1_19SingleTileSchedulerILb1ELb0ELb1ELi128EEEEEEEEEvNT_6ParamsE,"",@"SHT_CUDA_INFO"
	.sectionflags	@""
	.align	4


	//----- nvinfo : EIATTR_CUDA_API_VERSION
	.align		4
        /*0000*/ 	.byte	0x04, 0x37
        /*0002*/ 	.short	(.L_324 - .L_323)
.L_323:
        /*0004*/ 	.word	0x00000082


	//----- nvinfo : EIATTR_KPARAM_INFO
	.align		4
.L_324:
        /*0008*/ 	.byte	0x04, 0x17
        /*000a*/ 	.short	(.L_326 - .L_325)
.L_325:
        /*000c*/ 	.word	0x00000000
        /*0010*/ 	.short	0x0000
        /*0012*/ 	.short	0x0000
        /*0014*/ 	.byte	0x00, 0xf0, 0x61, 0x10


	//----- nvinfo : EIATTR_SPARSE_MMA_MASK
	.align		4
.L_326:
        /*0018*/ 	.byte	0x03, 0x50
        /*001a*/ 	.short	0x0000


	//----- nvinfo : EIATTR_MAXREG_COUNT
	.align		4
        /*001c*/ 	.byte	0x03, 0x1b
        /*001e*/ 	.short	0x00ff


	//----- nvinfo : EIATTR_MERCURY_ISA_VERSION
	.align		4
        /*0020*/ 	.byte	0x03, 0x5f
        /*0022*/ 	.short	0x0101


	//----- nvinfo : EIATTR_VRC_CTA_INIT_COUNT
	.align		4
        /*0024*/ 	.byte	0x02, 0x4a
	.zero		1
	.zero		1


	//----- nvinfo : EIATTR_EXIT_INSTR_OFFSETS
	.align		4
        /*0028*/ 	.byte	0x04, 0x1c
        /*002a*/ 	.short	(.L_328 - .L_327)


	//   ....[0]....
.L_327:
        /*002c*/ 	.word	0x00000010


	//----- nvinfo : EIATTR_MAX_THREADS
	.align		4
.L_328:
        /*0030*/ 	.byte	0x04, 0x05
        /*0032*/ 	.short	(.L_330 - .L_329)
.L_329:
        /*0034*/ 	.word	0x00000100
        /*0038*/ 	.word	0x00000001
        /*003c*/ 	.word	0x00000001


	//----- nvinfo : EIATTR_CBANK_PARAM_SIZE
	.align		4
.L_330:
        /*0040*/ 	.byte	0x03, 0x19
        /*0042*/ 	.short	0x0418


	//----- nvinfo : EIATTR_PARAM_CBANK
	.align		4
        /*0044*/ 	.byte	0x04, 0x0a
        /*0046*/ 	.short	(.L_332 - .L_331)
	.align		4
.L_331:
        /*0048*/ 	.word	index@(.nv.constant0._ZN7cutlass13device_kernelIN5flash19enable_sm80_to_sm89INS1_16FlashAttnFwdSm80INS1_25CollectiveMainloopFwdSm80ILi8ELi2ELb0EN4cute5tupleIJNS5_1CILi128EEENS7_ILi64EEENS7_ILi192EEEEEELi192ENS_6half_tEfNS_4arch4Sm80ELb1ELb0ELb0ELb1ELb1ELb1ELb1ELb0EEENS1_21CollectiveEpilogueFwdINS6_IJS8_SA_S9_EEENS6_IJNS7_ILi1EEESI_SI_EEESC_SE_Li256ELb1ELb1ELb0ELb0EEENS1_19SingleTileSchedulerILb1ELb0ELb1ELi128EEEEEEEEEvNT_6ParamsE)
        /*004c*/ 	.short	0x0380
        /*004e*/ 	.short	0x0418


	//----- nvinfo : EIATTR_SW_WAR
	.align		4
.L_332:
        /*0050*/ 	.byte	0x04, 0x36
        /*0052*/ 	.short	(.L_334 - .L_333)
.L_333:
        /*0054*/ 	.word	0x00000008
.L_334:


//--------------------- .nv.callgraph             --------------------------
	.section	.nv.callgraph,"",@"SHT_CUDA_CALLGRAPH"
	.align	4
	.sectionentsize	8
	.align		4
        /*0000*/ 	.word	0x00000000
	.align		4
        /*0004*/ 	.word	0xffffffff
	.align		4
        /*0008*/ 	.word	0x00000000
	.align		4
        /*000c*/ 	.word	0xfffffffe
	.align		4
        /*0010*/ 	.word	0x00000000
	.align		4
        /*0014*/ 	.word	0xfffffffd
	.align		4
        /*0018*/ 	.word	0x00000000
	.align		4
        /*001c*/ 	.word	0xfffffffc


//--------------------- .nv.constant4             --------------------------
	.section	.nv.constant4,"a",@progbits
	.align	8
	.align		8
.nv.constant4:
        /*0000*/ 	.dword	_ZN72_INTERNAL_01b305d5_36_flash_fwd_hdim192_fp16_paged_sm80_cu_ceb34e2a_32324cuda3std3__45__cpo5beginE
	.align		8
        /*0008*/ 	.dword	_ZN72_INTERNAL_01b305d5_36_flash_fwd_hdim192_fp16_paged_sm80_cu_ceb34e2a_32324cuda3std3__45__cpo3endE
	.align		8
        /*0010*/ 	.dword	_ZN72_INTERNAL_01b305d5_36_flash_fwd_hdim192_fp16_paged_sm80_cu_ceb34e2a_32324cuda3std3__45__cpo6cbeginE
	.align		8
        /*0018*/ 	.dword	_ZN72_INTERNAL_01b305d5_36_flash_fwd_hdim192_fp16_paged_sm80_cu_ceb34e2a_32324cuda3std3__45__cpo4cendE
	.align		8
        /*0020*/ 	.dword	_ZN72_INTERNAL_01b305d5_36_flash_fwd_hdim192_fp16_paged_sm80_cu_ceb34e2a_32324cuda3std3__474_GLOBAL__N__01b305d5_36_flash_fwd_hdim192_fp16_paged_sm80_cu_ceb34e2a_32326ignoreE
	.align		8
        /*0028*/ 	.dword	_ZN72_INTERNAL_01b305d5_36_flash_fwd_hdim192_fp16_paged_sm80_cu_ceb34e2a_32324cuda3std3__419piecewise_constructE
	.align		8
        /*0030*/ 	.dword	_ZN72_INTERNAL_01b305d5_36_flash_fwd_hdim192_fp16_paged_sm80_cu_ceb34e2a_32324cuda3std3__48in_placeE
	.align		8
        /*0038*/ 	.dword	_ZN72_INTERNAL_01b305d5_36_flash_fwd_hdim192_fp16_paged_sm80_cu_ceb34e2a_32324cuda3std6ranges3__45__cpo4swapE
	.align		8
        /*0040*/ 	.dword	_ZN72_INTERNAL_01b305d5_36_flash_fwd_hdim192_fp16_paged_sm80_cu_ceb34e2a_32324cuda3std6ranges3__45__cpo9iter_moveE
	.align		8
        /*0048*/ 	.dword	_ZN72_INTERNAL_01b305d5_36_flash_fwd_hdim192_fp16_paged_sm80_cu_ceb34e2a_32324cute7productE
	.align		8
        /*0050*/ 	.dword	_ZN72_INTERNAL_01b305d5_36_flash_fwd_hdim192_fp16_paged_sm80_cu_ceb34e2a_32324cute1_E


//--------------------- .text._ZN7cutlass13device_kernelIN5flash19enable_sm80_to_sm89INS1_16FlashAttnFwdSm80INS1_25CollectiveMainloopFwdSm80ILi8ELi1ELb0EN4cute5tupleIJNS5_1CILi128EEENS7_ILi64EEENS7_ILi192EEEEEELi192ENS_6half_tEfNS_4arch4Sm80ELb0ELb0ELb0ELb0ELb1ELb0ELb1ELb0EEENS1_21CollectiveEpilogueFwdINS6_IJS8_SA_S9_EEENS6_IJNS7_ILi1EEESI_SI_EEESC_SE_Li256ELb0ELb1ELb0ELb0EEENS1_19SingleTileSchedulerILb0ELb0ELb1ELi128EEEEEEEEEvNT_6ParamsE --------------------------
	.section	.text._ZN7cutlass13device_kernelIN5flash19enable_sm80_to_sm89INS1_16FlashAttnFwdSm80INS1_25CollectiveMainloopFwdSm80ILi8ELi1ELb0EN4cute5tupleIJNS5_1CILi128EEENS7_ILi64EEENS7_ILi192EEEEEELi192ENS_6half_tEfNS_4arch4Sm80ELb0ELb0ELb0ELb0ELb1ELb0ELb1ELb0EEENS1_21CollectiveEpilogueFwdINS6_IJS8_SA_S9_EEENS6_IJNS7_ILi1EEESI_SI_EEESC_SE_Li256ELb0ELb1ELb0ELb0EEENS1_19SingleTileSchedulerILb0ELb0ELb1ELi128EEEEEEEEEvNT_6ParamsE,"ax",@progbits
	.align	128
.text._ZN7cutlass13device_kernelIN5flash19enable_sm80_to_sm89INS1_16FlashAttnFwdSm80INS1_25CollectiveMainloopFwdSm80ILi8ELi1ELb0EN4cute5tupleIJNS5_1CILi128EEENS7_ILi64EEENS7_ILi192EEEEEELi192ENS_6half_tEfNS_4arch4Sm80ELb0ELb0ELb0ELb0ELb1ELb0ELb1ELb0EEENS1_21CollectiveEpilogueFwdINS6_IJS8_SA_S9_EEENS6_IJNS7_ILi1EEESI_SI_EEESC_SE_Li256ELb0ELb1ELb0ELb0EEENS1_19SingleTileSchedulerILb0ELb0ELb1ELi128EEEEEEEEEvNT_6ParamsE:
        .type           _ZN7cutlass13device_kernelIN5flash19enable_sm80_to_sm89INS1_16FlashAttnFwdSm80INS1_25CollectiveMainloopFwdSm80ILi8ELi1ELb0EN4cute5tupleIJNS5_1CILi128EEENS7_ILi64EEENS7_ILi192EEEEEELi192ENS_6half_tEfNS_4arch4Sm80ELb0ELb0ELb0ELb0ELb1ELb0ELb1ELb0EEENS1_21CollectiveEpilogueFwdINS6_IJS8_SA_S9_EEENS6_IJNS7_ILi1EEESI_SI_EEESC_SE_Li256ELb0ELb1ELb0ELb0EEENS1_19SingleTileSchedulerILb0ELb0ELb1ELi128EEEEEEEEEvNT_6ParamsE,@function
        .size           _ZN7cutlass13device_kernelIN5flash19enable_sm80_to_sm89INS1_16FlashAttnFwdSm80INS1_25CollectiveMainloopFwdSm80ILi8ELi1ELb0EN4cute5tupleIJNS5_1CILi128EEENS7_ILi64EEENS7_ILi192EEEEEELi192ENS_6half_tEfNS_4arch4Sm80ELb0ELb0ELb0ELb0ELb1ELb0ELb1ELb0EEENS1_21CollectiveEpilogueFwdINS6_IJS8_SA_S9_EEENS6_IJNS7_ILi1EEESI_SI_EEESC_SE_Li256ELb0ELb1ELb0ELb0EEENS1_19SingleTileSchedulerILb0ELb0ELb1ELi128EEEEEEEEEvNT_6ParamsE,(.L_x_18 - _ZN7cutlass13device_kernelIN5flash19enable_sm80_to_sm89INS1_16FlashAttnFwdSm80INS1_25CollectiveMainloopFwdSm80ILi8ELi1ELb0EN4cute5tupleIJNS5_1CILi128EEENS7_ILi64EEENS7_ILi192EEEEEELi192ENS_6half_tEfNS_4arch4Sm80ELb0ELb0ELb0ELb0ELb1ELb0ELb1ELb0EEENS1_21CollectiveEpilogueFwdINS6_IJS8_SA_S9_EEENS6_IJNS7_ILi1EEESI_SI_EEESC_SE_Li256ELb0ELb1ELb0ELb0EEENS1_19SingleTileSchedulerILb0ELb0ELb1ELi128EEEEEEEEEvNT_6ParamsE)
        .other          _ZN7cutlass13device_kernelIN5flash19enable_sm80_to_sm89INS1_16FlashAttnFwdSm80INS1_25CollectiveMainloopFwdSm80ILi8ELi1ELb0EN4cute5tupleIJNS5_1CILi128EEENS7_ILi64EEENS7_ILi192EEEEEELi192ENS_6half_tEfNS_4arch4Sm80ELb0ELb0ELb0ELb0ELb1ELb0ELb1ELb0EEENS1_21CollectiveEpilogueFwdINS6_IJS8_SA_S9_EEENS6_IJNS7_ILi1EEESI_SI_EEESC_SE_Li256ELb0ELb1ELb0ELb0EEENS1_19SingleTileSchedulerILb0ELb0ELb1ELi128EEEEEEEEEvNT_6ParamsE,@"STO_CUDA_ENTRY STV_DEFAULT"
_ZN7cutlass13device_kernelIN5flash19enable_sm80_to_sm89INS1_16FlashAttnFwdSm80INS1_25CollectiveMainloopFwdSm80ILi8ELi1ELb0EN4cute5tupleIJNS5_1CILi128EEENS7_ILi64EEENS7_ILi192EEEEEELi192ENS_6half_tEfNS_4arch4Sm80ELb0ELb0ELb0ELb0ELb1ELb0ELb1ELb0EEENS1_21CollectiveEpilogueFwdINS6_IJS8_SA_S9_EEENS6_IJNS7_ILi1EEESI_SI_EEESC_SE_Li256ELb0ELb1ELb0ELb0EEENS1_19SingleTileSchedulerILb0ELb0ELb1ELi128EEEEEEEEEvNT_6ParamsE:
[----:B------:R-:W-:Y:S01]  /*0000*/  LDC R1, c[0x0][0x37c] ;  /* 0x0000df00ff017b82 */ /* 0x000fe20000000800 */
[----:B------:R-:W-:Y:S05]  /*0010*/  EXIT ;  /* 0x000000000000794d */ /* 0x000fea0003800000 */
.L_x_0:
[----:B------:R-:W-:-:S00]  /*0020*/  BRA `(.L_x_0) ;  /* 0xfffffffc00fc7947 */ /* 0x000fc0000383ffff */
[----:B------:R-:W-:-:S00]  /*0030*/  NOP ;  /* 0x0000000000007918 */ /* 0x000fc00000000000 */
        /* <DEDUP_REMOVED lines=12> */
.L_x_18:


//--------------------- .text._ZN7cutlass13device_kernelIN5flash19enable_sm80_to_sm89INS1_16FlashAttnFwdSm80INS1_25CollectiveMainloopFwdSm80ILi8ELi1ELb0EN4cute5tupleIJNS5_1CILi128EEENS7_ILi64EEENS7_ILi192EEEEEELi192ENS_6half_tEfNS_4arch4Sm80ELb0ELb0ELb0ELb1ELb1ELb0ELb1ELb0EEENS1_21CollectiveEpilogueFwdINS6_IJS8_SA_S9_EEENS6_IJNS7_ILi1EEESI_SI_EEESC_SE_Li256ELb1ELb1ELb0ELb0EEENS1_19SingleTileSchedulerILb1ELb0ELb1ELi128EEEEEEEEEvNT_6ParamsE --------------------------
	.section	.text._ZN7cutlass13device_kernelIN5flash19enable_sm80_to_sm89INS1_16FlashAttnFwdSm80INS1_25CollectiveMainloopFwdSm80ILi8ELi1ELb0EN4cute5tupleIJNS5_1CILi128EEENS7_ILi64EEENS7_ILi192EEEEEELi192ENS_6half_tEfNS_4arch4Sm80ELb0ELb0ELb0ELb1ELb1ELb0ELb1ELb0EEENS1_21CollectiveEpilogueFwdINS6_IJS8_SA_S9_EEENS6_IJNS7_ILi1EEESI_SI_EEESC_SE_Li256ELb1ELb1ELb0ELb0EEENS1_19SingleTileSchedulerILb1ELb0ELb1ELi128EEEEEEEEEvNT_6ParamsE,"ax",@progbits
	.align	128
.text._ZN7cutlass13device_kernelIN5flash19enable_sm80_to_sm89INS1_16FlashAttnFwdSm80INS1_25CollectiveMainloopFwdSm80ILi8ELi1ELb0EN4cute5tupleIJNS5_1CILi128EEENS7_ILi64EEENS7_ILi192EEEEEELi192ENS_6half_tEfNS_4arch4Sm80ELb0ELb0ELb0ELb1ELb1ELb0ELb1ELb0EEENS1_21CollectiveEpilogueFwdINS6_IJS8_SA_S9_EEENS6_IJNS7_ILi1EEESI_SI_EEESC_SE_Li256ELb1ELb1ELb0ELb0EEENS1_19SingleTileSchedulerILb1ELb0ELb1ELi128EEEEEEEEEvNT_6ParamsE:
        .type           _ZN7cutlass13device_kernelIN5flash19enable_sm80_to_sm89INS1_16FlashAttnFwdSm80INS1_25CollectiveMainloopFwdSm80ILi8ELi1ELb0EN4cute5tupleIJNS5_1CILi128EEENS7_ILi64EEENS7_ILi192EEEEEELi192ENS_6half_tEfNS_4arch4Sm80ELb0ELb0ELb0ELb1ELb1ELb0ELb1ELb0EEENS1_21CollectiveEpilogueFwdINS6_IJS8_SA_S9_EEENS6_IJNS7_ILi1EEESI_SI_EEESC_SE_Li256ELb1ELb1ELb0ELb0EEENS1_19SingleTileSchedulerILb1ELb0ELb1ELi128EEEEEEEEEvNT_6ParamsE,@function
        .size           _ZN7cutlass13device_kernelIN5flash19enable_sm80_to_sm89INS1_16FlashAttnFwdSm80INS1_25CollectiveMainloopFwdSm80ILi8ELi1ELb0EN4cute5tupleIJNS5_1CILi128EEENS7_ILi64EEENS7_ILi192EEEEEELi192ENS_6half_tEfNS_4arch4Sm80ELb0ELb0ELb0ELb1ELb1ELb0ELb1ELb0EEENS1_21CollectiveEpilogueFwdINS6_IJS8_SA_S9_EEENS6_IJNS7_ILi1EEESI_SI_EEESC_SE_Li256ELb1ELb1ELb0ELb0EEENS1_19SingleTileSchedulerILb1ELb0ELb1ELi128EEEEEEEEEvNT_6ParamsE,(.L_x_19 - _ZN7cutlass13device_kernelIN5flash19enable_sm80_to_sm89INS1_16FlashAttnFwdSm80INS1_25CollectiveMainloopFwdSm80ILi8ELi1ELb0EN4cute5tupleIJNS5_1CILi128EEENS7_ILi64EEENS7_ILi192EEEEEELi192ENS_6half_tEfNS_4arch4Sm80ELb0ELb0ELb0ELb1ELb1ELb0ELb1ELb0EEENS1_21CollectiveEpilogueFwdINS6_IJS8_SA_S9_EEENS6_IJNS7_ILi1EEESI_SI_EEESC_SE_Li256ELb1ELb1ELb0ELb0EEENS1_19SingleTileSchedulerILb1ELb0ELb1ELi128EEEEEEEEEvNT_6ParamsE)
        .other          _ZN7cutlass13device_kernelIN5flash19enable_sm80_to_sm89INS1_16FlashAttnFwdSm80INS1_25CollectiveMainloopFwdSm80ILi8ELi1ELb0EN4cute5tupleIJNS5_1CILi128EEENS7_ILi64EEENS7_ILi192EEEEEELi192ENS_6half_tEfNS_4arch4Sm80ELb0ELb0ELb0ELb1ELb1ELb0ELb1ELb0EEENS1_21CollectiveEpilogueFwdINS6_IJS8_SA_S9_EEENS6_IJNS7_ILi1EEESI_SI_EEESC_SE_Li256ELb1ELb1ELb0ELb0EEENS1_19SingleTileSchedulerILb1ELb0ELb1ELi128EEEEEEEEEvNT_6ParamsE,@"STO_CUDA_ENTRY STV_DEFAULT"
_ZN7cutlass13device_kernelIN5flash19enable_sm80_to_sm89INS1_16FlashAttnFwdSm80INS1_25CollectiveMainloopFwdSm80ILi8ELi1ELb0EN4cute5tupleIJNS5_1CILi128EEENS7_ILi64EEENS7_ILi192EEEEEELi192ENS_6half_tEfNS_4arch4Sm80ELb0ELb0ELb0ELb1ELb1ELb0ELb1ELb0EEENS1_21CollectiveEpilogueFwdINS6_IJS8_SA_S9_EEENS6_IJNS7_ILi1EEESI_SI_EEESC_SE_Li256ELb1ELb1ELb0ELb0EEENS1_19SingleTileSchedulerILb1ELb0ELb1ELi128EEEEEEEEEvNT_6ParamsE:
[----:B------:R-:W-:Y:S01]  /*0000*/  LDC R1, c[0x0][0x37c] ;  /* 0x0000df00ff017b82 */ /* 0x000fe20000000800 */
[----:B------:R-:W-:Y:S05]  /*0010*/  EXIT ;  /* 0x000000000000794d */ /* 0x000fea0003800000 */
.L_x_1:
        /* <DEDUP_REMOVED lines=14> */
.L_x_19:


//--------------------- .text._ZN7cutlass13device_kernelIN5flash19enable_sm80_to_sm89INS1_16FlashAttnFwdSm80INS1_25CollectiveMainloopFwdSm80ILi8ELi1ELb0EN4cute5tupleIJNS5_1CILi128EEENS7_ILi64EEENS7_ILi192EEEEEELi192ENS_6half_tEfNS_4arch4Sm80ELb0ELb0ELb0ELb1ELb1ELb1ELb1ELb0EEENS1_21CollectiveEpilogueFwdINS6_IJS8_SA_S9_EEENS6_IJNS7_ILi1EEESI_SI_EEESC_SE_Li256ELb1ELb1ELb0ELb0EEENS1_19SingleTileSchedulerILb1ELb0ELb1ELi128EEEEEEEEEvNT_6ParamsE --------------------------
	.section	.text._ZN7cutlass13device_kernelIN5flash19enable_sm80_to_sm89INS1_16FlashAttnFwdSm80INS1_25CollectiveMainloopFwdSm80ILi8ELi1ELb0EN4cute5tupleIJNS5_1CILi128EEENS7_ILi64EEENS7_ILi192EEEEEELi192ENS_6half_tEfNS_4arch4Sm80ELb0ELb0ELb0ELb1ELb1ELb1ELb1ELb0EEENS1_21CollectiveEpilogueFwdINS6_IJS8_SA_S9_EEENS6_IJNS7_ILi1EEESI_SI_EEESC_SE_Li256ELb1ELb1ELb0ELb0EEENS1_19SingleTileSchedulerILb1ELb0ELb1ELi128EEEEEEEEEvNT_6ParamsE,"ax",@progbits
	.align	128
.text._ZN7cutlass13device_kernelIN5flash19enable_sm80_to_sm89INS1_16FlashAttnFwdSm80INS1_25CollectiveMainloopFwdSm80ILi8ELi1ELb0EN4cute5tupleIJNS5_1CILi128EEENS7_ILi64EEENS7_ILi192EEEEEELi192ENS_6half_tEfNS_4arch4Sm80ELb0ELb0ELb0ELb1ELb1ELb1ELb1ELb0EEENS1_21CollectiveEpilogueFwdINS6_IJS8_SA_S9_EEENS6_IJNS7_ILi1EEESI_SI_EEESC_SE_Li256ELb1ELb1ELb0ELb0EEENS1_19SingleTileSchedulerILb1ELb0ELb1ELi128EEEEEEEEEvNT_6ParamsE:
        .type           _ZN7cutlass13device_kernelIN5flash19enable_sm80_to_sm89INS1_16FlashAttnFwdSm80INS1_25CollectiveMainloopFwdSm80ILi8ELi1ELb0EN4cute5tupleIJNS5_1CILi128EEENS7_ILi64EEENS7_ILi192EEEEEELi192ENS_6half_tEfNS_4arch4Sm80ELb0ELb0ELb0ELb1ELb1ELb1ELb1ELb0EEENS1_21CollectiveEpilogueFwdINS6_IJS8_SA_S9_EEENS6_IJNS7_ILi1EEESI_SI_EEESC_SE_Li256ELb1ELb1ELb0ELb0EEENS1_19SingleTileSchedulerILb1ELb0ELb1ELi128EEEEEEEEEvNT_6ParamsE,@function
        .size           _ZN7cutlass13device_kernelIN5flash19enable_sm80_to_sm89INS1_16FlashAttnFwdSm80INS1_25CollectiveMainloopFwdSm80ILi8ELi1ELb0EN4cute5tupleIJNS5_1CILi128EEENS7_ILi64EEENS7_ILi192EEEEEELi192ENS_6half_tEfNS_4arch4Sm80ELb0ELb0ELb0ELb1ELb1ELb1ELb1ELb0EEENS1_21CollectiveEpilogueFwdINS6_IJS8_SA_S9_EEENS6_IJNS7_ILi1EEESI_SI_EEESC_SE_Li256ELb1ELb1ELb0ELb0EEENS1_19SingleTileSchedulerILb1ELb0ELb1ELi128EEEEEEEEEvNT_6ParamsE,(.L_x_20 - _ZN7cutlass13device_kernelIN5flash19enable_sm80_to_sm89INS1_16FlashAttnFwdSm80INS1_25CollectiveMainloopFwdSm80ILi8ELi1ELb0EN4cute5tupleIJNS5_1CILi128EEENS7_ILi64EEENS7_ILi192EEEEEELi192ENS_6half_tEfNS_4arch4Sm80ELb0ELb0ELb0ELb1ELb1ELb1ELb1ELb0EEENS1_21CollectiveEpilogueFwdINS6_IJS8_SA_S9_EEENS6_IJNS7_ILi1EEESI_SI_EEESC_SE_Li256ELb1ELb1ELb0ELb0EEENS1_19SingleTileSchedulerILb1ELb0ELb1ELi128EEEEEEEEEvNT_6ParamsE)
        .other          _ZN7cutlass13device_kernelIN5flash19enable_sm80_to_sm89INS1_16FlashAttnFwdSm80INS1_25CollectiveMainloopFwdSm80ILi8ELi1ELb0EN4cute5tupleIJNS5_1CILi128EEENS7_ILi64EEENS7_ILi192EEEEEELi192ENS_6half_tEfNS_4arch4Sm80ELb0ELb0ELb0ELb1ELb1ELb1ELb1ELb0EEENS1_21CollectiveEpilogueFwdINS6_IJS8_SA_S9_EEENS6_IJNS7_ILi1EEESI_SI_EEESC_SE_Li256ELb1ELb1ELb0ELb0EEENS1_19SingleTileSchedulerILb1ELb0ELb1ELi128EEEEEEEEEvNT_6ParamsE,@"STO_CUDA_ENTRY STV_DEFAULT"
_ZN7cutlass13device_kernelIN5flash19enable_sm80_to_sm89INS1_16FlashAttnFwdSm80INS1_25CollectiveMainloopFwdSm80ILi8ELi1ELb0EN4cute5tupleIJNS5_1CILi128EEENS7_ILi64EEENS7_ILi192EEEEEELi192ENS_6half_tEfNS_4arch4Sm80ELb0ELb0ELb0ELb1ELb1ELb1ELb1ELb0EEENS1_21CollectiveEpilogueFwdINS6_IJS8_SA_S9_EEENS6_IJNS7_ILi1EEESI_SI_EEESC_SE_Li256ELb1ELb1ELb0ELb0EEENS1_19SingleTileSchedulerILb1ELb0ELb1ELi128EEEEEEEEEvNT_6ParamsE:
[----:B------:R-:W-:Y:S01]  /*0000*/  LDC R1, c[0x0][0x37c] ;  /* 0x0000df00ff017b82 */ /* 0x000fe20000000800 */
[----:B------:R-:W-:Y:S05]  /*0010*/  EXIT ;  /* 0x000000000000794d */ /* 0x000fea0003800000 */
.L_x_2:
        /* <DEDUP_REMOVED lines=14> */
.L_x_20:


//--------------------- .text._ZN7cutlass13device_kernelIN5flash19enable_sm80_to_sm89INS1_16FlashAttnFwdSm80INS1_25CollectiveMainloopFwdSm80ILi8ELi1ELb0EN4cute5tupleIJNS5_1CILi128EEENS7_ILi64EEENS7_ILi192EEEEEELi192ENS_6half_tEfNS_4arch4Sm80ELb0ELb1ELb0ELb0ELb1ELb0ELb1ELb0EEENS1_21CollectiveEpilogueFwdINS6_IJS8_SA_S9_EEENS6_IJNS7_ILi1EEESI_SI_EEESC_SE_Li256ELb0ELb1ELb0ELb0EEENS1_19SingleTileSchedulerILb0ELb0ELb1ELi128EEEEEEEEEvNT_6ParamsE --------------------------
	.section	.text._ZN7cutlass13device_kernelIN5flash19enable_sm80_to_sm89INS1_16FlashAttnFwdSm80INS1_25CollectiveMainloopFwdSm80ILi8ELi1ELb0EN4cute5tupleIJNS5_1CILi128EEENS7_ILi64EEENS7_ILi192EEEEEELi192ENS_6half_tEfNS_4arch4Sm80ELb0ELb1ELb0ELb0ELb1ELb0ELb1ELb0EEENS1_21CollectiveEpilogueFwdINS6_IJS8_SA_S9_EEENS6_IJNS7_ILi1EEESI_SI_EEESC_SE_Li256ELb0ELb1ELb0ELb0EEENS1_19SingleTileSchedulerILb0ELb0ELb1ELi128EEEEEEEEEvNT_6ParamsE,"ax",@progbits
	.align	128
.text._ZN7cutlass13device_kernelIN5flash19enable_sm80_to_sm89INS1_16FlashAttnFwdSm80INS1_25CollectiveMainloopFwdSm80ILi8ELi1ELb0EN4cute5tupleIJNS5_1CILi128EEENS7_ILi64EEENS7_ILi192EEEEEELi192ENS_6half_tEfNS_4arch4Sm80ELb0ELb1ELb0ELb0ELb1ELb0ELb1ELb0EEENS1_21CollectiveEpilogueFwdINS6_IJS8_SA_S9_EEENS6_IJNS7_ILi1EEESI_SI_EEESC_SE_Li256ELb0ELb1ELb0ELb0EEENS1_19SingleTileSchedulerILb0ELb0ELb1ELi128EEEEEEEEEvNT_6ParamsE:
        .type           _ZN7cutlass13device_kernelIN5flash19enable_sm80_to_sm89INS1_16FlashAttnFwdSm80INS1_25CollectiveMainloopFwdSm80ILi8ELi1ELb0EN4cute5tupleIJNS5_1CILi128EEENS7_ILi64EEENS7_ILi192EEEEEELi192ENS_6half_tEfNS_4arch4Sm80ELb0ELb1ELb0ELb0ELb1ELb0ELb1ELb0EEENS1_21CollectiveEpilogueFwdINS6_IJS8_SA_S9_EEENS6_IJNS7_ILi1EEESI_SI_EEESC_SE_Li256ELb0ELb1ELb0ELb0EEENS1_19SingleTileSchedulerILb0ELb0ELb1ELi128EEEEEEEEEvNT_6ParamsE,@function
        .size           _ZN7cutlass13device_kernelIN5flash19enable_sm80_to_sm89INS1_16FlashAttnFwdSm80INS1_25CollectiveMainloopFwdSm80ILi8ELi1ELb0EN4cute5tupleIJNS5_1CILi128EEENS7_ILi64EEENS7_ILi192EEEEEELi192ENS_6half_tEfNS_4arch4Sm80ELb0ELb1ELb0ELb0ELb1ELb0ELb1ELb0EEENS1_21CollectiveEpilogueFwdINS6_IJS8_SA_S9_EEENS6_IJNS7_ILi1EEESI_SI_EEESC_SE_Li256ELb0ELb1ELb0ELb0EEENS1_19SingleTileSchedulerILb0ELb0ELb1ELi128EEEEEEEEEvNT_6ParamsE,(.L_x_21 - _ZN7cutlass13device_kernelIN5flash19enable_sm80_to_sm89INS1_16FlashAttnFwdSm80INS1_25CollectiveMainloopFwdSm80ILi8ELi1ELb0EN4cute5tupleIJNS5_1CILi128EEENS7_ILi64EEENS7_ILi192EEEEEELi192ENS_6half_tEfNS_4arch4Sm80ELb0ELb1ELb0ELb0ELb1ELb0ELb1ELb0EEENS1_21CollectiveEpilogueFwdINS6_IJS8_SA_S9_EEENS6_IJNS7_ILi1EEESI_SI_EEESC_SE_Li256ELb0ELb1ELb0ELb0EEENS1_19SingleTileSchedulerILb0ELb0ELb1ELi128EEEEEEEEEvNT_6ParamsE)
        .other          _ZN7cutlass13device_kernelIN5flash19enable_sm80_to_sm89INS1_16FlashAttnFwdSm80INS1_25CollectiveMainloopFwdSm80ILi8ELi1ELb0EN4cute5tupleIJNS5_1CILi128EEENS7_ILi64EEENS7_ILi192EEEEEELi192ENS_6half_tEfNS_4arch4Sm80ELb0ELb1ELb0ELb0ELb1ELb0ELb1ELb0EEENS1_21CollectiveEpilogueFwdINS6_IJS8_SA_S9_EEENS6_IJNS7_ILi1EEESI_SI_EEESC_SE_Li256ELb0ELb1ELb0ELb0EEENS1_19SingleTileSchedulerILb0ELb0ELb1ELi128EEEEEEEEEvNT_6ParamsE,@"STO_CUDA_ENTRY STV_DEFAULT"
_ZN7cutlass13device_kernelIN5flash19enable_sm80_to_sm89INS1_16FlashAttnFwdSm80INS1_25CollectiveMainloopFwdSm80ILi8ELi1ELb0EN4cute5tupleIJNS5_1CILi128EEENS7_ILi64EEENS7_ILi192EEEEEELi192ENS_6half_tEfNS_4arch4Sm80ELb0ELb1ELb0ELb0ELb1ELb0ELb1ELb0EEENS1_21CollectiveEpilogueFwdINS6_IJS8_SA_S9_EEENS6_IJNS7_ILi1EEESI_SI_EEESC_SE_Li256ELb0ELb1ELb0ELb0EEENS1_19SingleTileSchedulerILb0ELb0ELb1ELi128EEEEEEEEEvNT_6ParamsE:
[----:B------:R-:W-:Y:S01]  /*0000*/  LDC R1, c[0x0][0x37c] ;  /* 0x0000df00ff017b82 */ /* 0x000fe20000000800 */
[----:B------:R-:W-:Y:S05]  /*0010*/  EXIT ;  /* 0x000000000000794d */ /* 0x000fea0003800000 */
.L_x_3:
        /* <DEDUP_REMOVED lines=14> */
.L_x_21:


//--------------------- .text._ZN7cutlass13device_kernelIN5flash19enable_sm80_to_sm89INS1_16FlashAttnFwdSm80INS1_25CollectiveMainloopFwdSm80ILi8ELi1ELb0EN4cute5tupleIJNS5_1CILi128EEENS7_ILi64EEENS7_ILi192EEEEEELi192ENS_6half_tEfNS_4arch4Sm80ELb0ELb1ELb0ELb1ELb1ELb0ELb1ELb0EEENS1_21CollectiveEpilogueFwdINS6_IJS8_SA_S9_EEENS6_IJNS7_ILi1EEESI_SI_EEESC_SE_Li256ELb1ELb1ELb0ELb0EEENS1_19SingleTileSchedulerILb1ELb0ELb1ELi128EEEEEEEEEvNT_6ParamsE --------------------------
	.section	.text._ZN7cutlass13device_kernelIN5flash19enable_sm80_to_sm89INS1_16FlashAttnFwdSm80INS1_25CollectiveMainloopFwdSm80ILi8ELi1ELb0EN4cute5tupleIJNS5_1CILi128EEENS7_ILi64EEENS7_ILi192EEEEEELi192ENS_6half_tEfNS_4arch4Sm80ELb0ELb1ELb0ELb1ELb1ELb0ELb1ELb0EEENS1_21CollectiveEpilogueFwdINS6_IJS8_SA_S9_EEENS6_IJNS7_ILi1EEESI_SI_EEESC_SE_Li256ELb1ELb1ELb0ELb0EEENS1_19SingleTileSchedulerILb1ELb0ELb1ELi128EEEEEEEEEvNT_6ParamsE,"ax",@progbits
	.align	128
.text._ZN7cutlass13device_kernelIN5flash19enable_sm80_to_sm89INS1_16FlashAttnFwdSm80INS1_25CollectiveMainloopFwdSm80ILi8ELi1ELb0EN4cute5tupleIJNS5_1CILi128EEENS7_ILi64EEENS7_ILi192EEEEEELi192ENS_6half_tEfNS_4arch4Sm80ELb0ELb1ELb0ELb1ELb1ELb0ELb1ELb0EEENS1_21CollectiveEpilogueFwdINS6_IJS8_SA_S9_EEENS6_IJNS7_ILi1EEESI_SI_EEESC_SE_Li256ELb1ELb1ELb0ELb0EEENS1_19SingleTileSchedulerILb1ELb0ELb1ELi128EEEEEEEEEvNT_6ParamsE:
        .type           _ZN7cutlass13device_kernelIN5flash19enable_sm80_to_sm89INS1_16FlashAttnFwdSm80INS1_25CollectiveMainloopFwdSm80ILi8ELi1ELb0EN4cute5tupleIJNS5_1CILi128EEENS7_ILi64EEENS7_ILi192EEEEEELi192ENS_6half_tEfNS_4arch4Sm80ELb0ELb1ELb0ELb1ELb1ELb0ELb1ELb0EEENS1_21CollectiveEpilogueFwdINS6_IJS8_SA_S9_EEENS6_IJNS7_ILi1EEESI_SI_EEESC_SE_Li256ELb1ELb1ELb0ELb0EEENS1_19SingleTileSchedulerILb1ELb0ELb1ELi128EEEEEEEEEvNT_6ParamsE,@function
        .size           _ZN7cutlass13device_kernelIN5flash19enable_sm80_to_sm89INS1_16FlashAttnFwdSm80INS1_25CollectiveMainloopFwdSm80ILi8ELi1ELb0EN4cute5tupleIJNS5_1CILi128EEENS7_ILi64EEENS7_ILi192EEEEEELi192ENS_6half_tEfNS_4arch4Sm80ELb0ELb1ELb0ELb1ELb1ELb0ELb1ELb0EEENS1_21CollectiveEpilogueFwdINS6_IJS8_SA_S9_EEENS6_IJNS7_ILi1EEESI_SI_EEESC_SE_Li256ELb1ELb1ELb0ELb0EEENS1_19SingleTileSchedulerILb1ELb0ELb1ELi128EEEEEEEEEvNT_6ParamsE,(.L_x_22 - _ZN7cutlass13device_kernelIN5flash19enable_sm80_to_sm89INS1_16FlashAttnFwdSm80INS1_25CollectiveMainloopFwdSm80ILi8ELi1ELb0EN4cute5tupleIJNS5_1CILi128EEENS7_ILi64EEENS7_ILi192EEEEEELi192ENS_6half_tEfNS_4arch4Sm80ELb0ELb1ELb0ELb1ELb1ELb0ELb1ELb0EEENS1_21CollectiveEpilogueFwdINS6_IJS8_SA_S9_EEENS6_IJNS7_ILi1EEESI_SI_EEESC_SE_Li256ELb1ELb1ELb0ELb0EEENS1_19SingleTileSchedulerILb1ELb0ELb1ELi128EEEEEEEEEvNT_6ParamsE)
        .other          _ZN7cutlass13device_kernelIN5flash19enable_sm80_to_sm89INS1_16FlashAttnFwdSm80INS1_25CollectiveMainloopFwdSm80ILi8ELi1ELb0EN4cute5tupleIJNS5_1CILi128EEENS7_ILi64EEENS7_ILi192EEEEEELi192ENS_6half_tEfNS_4arch4Sm80ELb0ELb1ELb0ELb1ELb1ELb0ELb1ELb0EEENS1_21CollectiveEpilogueFwdINS6_IJS8_SA_S9_EEENS6_IJNS7_ILi1EEESI_SI_EEESC_SE_Li256ELb1ELb1ELb0ELb0EEENS1_19SingleTileSchedulerILb1ELb0ELb1ELi128EEEEEEEEEvNT_6ParamsE,@"STO_CUDA_ENTRY STV_DEFAULT"
_ZN7cutlass13device_kernelIN5flash19enable_sm80_to_sm89INS1_16FlashAttnFwdSm80INS1_25CollectiveMainloopFwdSm80ILi8ELi1ELb0EN4cute5tupleIJNS5_1CILi128EEENS7_ILi64EEENS7_ILi192EEEEEELi192ENS_6half_tEfNS_4arch4Sm80ELb0ELb1ELb0ELb1ELb1ELb0ELb1ELb0EEENS1_21CollectiveEpilogueFwdINS6_IJS8_SA_S9_EEENS6_IJNS7_ILi1EEESI_SI_EEESC_SE_Li256ELb1ELb1ELb0ELb0EEENS1_19SingleTileSchedulerILb1ELb0ELb1ELi128EEEEEEEEEvNT_6ParamsE:
[----:B------:R-:W-:Y:S01]  /*0000*/  LDC R1, c[0x0][0x37c] ;  /* 0x0000df00ff017b82 */ /* 0x000fe20000000800 */
[----:B------:R-:W-:Y:S05]  /*0010*/  EXIT ;  /* 0x000000000000794d */ /* 0x000fea0003800000 */
.L_x_4:
        /* <DEDUP_REMOVED lines=14> */
.L_x_22:


//--------------------- .text._ZN7cutlass13device_kernelIN5flash19enable_sm80_to_sm89INS1_16FlashAttnFwdSm80INS1_25CollectiveMainloopFwdSm80ILi8ELi1ELb0EN4cute5tupleIJNS5_1CILi128EEENS7_ILi64EEENS7_ILi192EEEEEELi192ENS_6half_tEfNS_4arch4Sm80ELb0ELb1ELb0ELb1ELb1ELb1ELb1ELb0EEENS1_21CollectiveEpilogueFwdINS6_IJS8_SA_S9_EEENS6_IJNS7_ILi1EEESI_SI_EEESC_SE_Li256ELb1ELb1ELb0ELb0EEENS1_19SingleTileSchedulerILb1ELb0ELb1ELi128EEEEEEEEEvNT_6ParamsE --------------------------
	.section	.text._ZN7cutlass13device_kernelIN5flash19enable_sm80_to_sm89INS1_16FlashAttnFwdSm80INS1_25CollectiveMainloopFwdSm80ILi8ELi1ELb0EN4cute5tupleIJNS5_1CILi128EEENS7_ILi64EEENS7_ILi192EEEEEELi192ENS_6half_tEfNS_4arch4Sm80ELb0ELb1ELb0ELb1ELb1ELb1ELb1ELb0EEENS1_21CollectiveEpilogueFwdINS6_IJS8_SA_S9_EEENS6_IJNS7_ILi1EEESI_SI_EEESC_SE_Li256ELb1ELb1ELb0ELb0EEENS1_19SingleTileSchedulerILb1ELb0ELb1ELi128EEEEEEEEEvNT_6ParamsE,"ax",@progbits
	.align	128
.text._ZN7cutlass13device_kernelIN5flash19enable_sm80_to_sm89INS1_16FlashAttnFwdSm80INS1_25CollectiveMainloopFwdSm80ILi8ELi1ELb0EN4cute5tupleIJNS5_1CILi128EEENS7_ILi64EEENS7_ILi192EEEEEELi192ENS_6half_tEfNS_4arch4Sm80ELb0ELb1ELb0ELb1ELb1ELb1ELb1ELb0EEENS1_21CollectiveEpilogueFwdINS6_IJS8_SA_S9_EEENS6_IJNS7_ILi1EEESI_SI_EEESC_SE_Li256ELb1ELb1ELb0ELb0EEENS1_19SingleTileSchedulerILb1ELb0ELb1ELi128EEEEEEEEEvNT_6ParamsE:
        .type           _ZN7cutlass13device_kernelIN5flash19enable_sm80_to_sm89INS1_16FlashAttnFwdSm80INS1_25CollectiveMainloopFwdSm80ILi8ELi1ELb0EN4cute5tupleIJNS5_1CILi128EEENS7_ILi64EEENS7_ILi192EEEEEELi192ENS_6half_tEfNS_4arch4Sm80ELb0ELb1ELb0ELb1ELb1ELb1ELb1ELb0EEENS1_21CollectiveEpilogueFwdINS6_IJS8_SA_S9_EEENS6_IJNS7_ILi1EEESI_SI_EEESC_SE_Li256ELb1ELb1ELb0ELb0EEENS1_19SingleTileSchedulerILb1ELb0ELb1ELi128EEEEEEEEEvNT_6ParamsE,@function
        .size           _ZN7cutlass13device_kernelIN5flash19enable_sm80_to_sm89INS1_16FlashAttnFwdSm80INS1_25CollectiveMainloopFwdSm80ILi8ELi1ELb0EN4cute5tupleIJNS5_1CILi128EEENS7_ILi64EEENS7_ILi192EEEEEELi192ENS_6half_tEfNS_4arch4Sm80ELb0ELb1ELb0ELb1ELb1ELb1ELb1ELb0EEENS1_21CollectiveEpilogueFwdINS6_IJS8_SA_S9_EEENS6_IJNS7_ILi1EEESI_SI_EEESC_SE_Li256ELb1ELb1ELb0ELb0EEENS1_19SingleTileSchedulerILb1ELb0ELb1ELi128EEEEEEEEEvNT_6ParamsE,(.L_x_23 - _ZN7cutlass13device_kernelIN5flash19enable_sm80_to_sm89INS1_16FlashAttnFwdSm80INS1_25CollectiveMainloopFwdSm80ILi8ELi1ELb0EN4cute5tupleIJNS5_1CILi128EEENS7_ILi64EEENS7_ILi192EEEEEELi192ENS_6half_tEfNS_4arch4Sm80ELb0ELb1ELb0ELb1ELb1ELb1ELb1ELb0EEENS1_21CollectiveEpilogueFwdINS6_IJS8_SA_S9_EEENS6_IJNS7_ILi1EEESI_SI_EEESC_SE_Li256ELb1ELb1ELb0ELb0EEENS1_19SingleTileSchedulerILb1ELb0ELb1ELi128EEEEEEEEEvNT_6ParamsE)
        .other          _ZN7cutlass13device_kernelIN5flash19enable_sm80_to_sm89INS1_16FlashAttnFwdSm80INS1_25CollectiveMainloopFwdSm80ILi8ELi1ELb0EN4cute5tupleIJNS5_1CILi128EEENS7_ILi64EEENS7_ILi192EEEEEELi192ENS_6half_tEfNS_4arch4Sm80ELb0ELb1ELb0ELb1ELb1ELb1ELb1ELb0EEENS1_21CollectiveEpilogueFwdINS6_IJS8_SA_S9_EEENS6_IJNS7_ILi1EEESI_SI_EEESC_SE_Li256ELb1ELb1ELb0ELb0EEENS1_19SingleTileSchedulerILb1ELb0ELb1ELi128EEEEEEEEEvNT_6ParamsE,@"STO_CUDA_ENTRY STV_DEFAULT"
_ZN7cutlass13device_kernelIN5flash19enable_sm80_to_sm89INS1_16FlashAttnFwdSm80INS1_25CollectiveMainloopFwdSm80ILi8ELi1ELb0EN4cute5tupleIJNS5_1CILi128EEENS7_ILi64EEENS7_ILi192EEEEEELi192ENS_6half_tEfNS_4arch4Sm80ELb0ELb1ELb0ELb1ELb1ELb1ELb1ELb0EEENS1_21CollectiveEpilogueFwdINS6_IJS8_SA_S9_EEENS6_IJNS7_ILi1EEESI_SI_EEESC_SE_Li256ELb1ELb1ELb0ELb0EEENS1_19SingleTileSchedulerILb1ELb0ELb1ELi128EEEEEEEEEvNT_6ParamsE:
[----:B------:R-:W-:Y:S01]  /*0000*/  LDC R1, c[0x0][0x37c] ;  /* 0x0000df00ff017b82 */ /* 0x000fe20000000800 */
[----:B------:R-:W-:Y:S05]  /*0010*/  EXIT ;  /* 0x000000000000794d */ /* 0x000fea0003800000 */
.L_x_5:
        /* <DEDUP_REMOVED lines=14> */
.L_x_23:


//--------------------- .text._ZN7cutlass13device_kernelIN5flash19enable_sm80_to_sm89INS1_16FlashAttnFwdSm80INS1_25CollectiveMainloopFwdSm80ILi8ELi1ELb0EN4cute5tupleIJNS5_1CILi128EEENS7_ILi64EEENS7_ILi192EEEEEELi192ENS_6half_tEfNS_4arch4Sm80ELb1ELb0ELb0ELb0ELb1ELb0ELb1ELb0EEENS1_21CollectiveEpilogueFwdINS6_IJS8_SA_S9_EEENS6_IJNS7_ILi1EEESI_SI_EEESC_SE_Li256ELb0ELb1ELb0ELb0EEENS1_30DynamicPersistentTileSchedulerILi256ELi256ELb0ELb1ELb0EEEEEEEEEvNT_6ParamsE --------------------------
	.section	.text._ZN7cutlass13device_kernelIN5flash19enable_sm80_to_sm89INS1_16FlashAttnFwdSm80INS1_25CollectiveMainloopFwdSm80ILi8ELi1ELb0EN4cute5tupleIJNS5_1CILi128EEENS7_ILi64EEENS7_ILi192EEEEEELi192ENS_6half_tEfNS_4arch4Sm80ELb1ELb0ELb0ELb0ELb1ELb0ELb1ELb0EEENS1_21CollectiveEpilogueFwdINS6_IJS8_SA_S9_EEENS6_IJNS7_ILi1EEESI_SI_EEESC_SE_Li256ELb0ELb1ELb0ELb0EEENS1_30DynamicPersistentTileSchedulerILi256ELi256ELb0ELb1ELb0EEEEEEEEEvNT_6ParamsE,"ax",@progbits
	.align	128
.text._ZN7cutlass13device_kernelIN5flash19enable_sm80_to_sm89INS1_16FlashAttnFwdSm80INS1_25CollectiveMainloopFwdSm80ILi8ELi1ELb0EN4cute5tupleIJNS5_1CILi128EEENS7_ILi64EEENS7_ILi192EEEEEELi192ENS_6half_tEfNS_4arch4Sm80ELb1ELb0ELb0ELb0ELb1ELb0ELb1ELb0EEENS1_21CollectiveEpilogueFwdINS6_IJS8_SA_S9_EEENS6_IJNS7_ILi1EEESI_SI_EEESC_SE_Li256ELb0ELb1ELb0ELb0EEENS1_30DynamicPersistentTileSchedulerILi256ELi256ELb0ELb1ELb0EEEEEEEEEvNT_6ParamsE:
        .type           _ZN7cutlass13device_kernelIN5flash19enable_sm80_to_sm89INS1_16FlashAttnFwdSm80INS1_25CollectiveMainloopFwdSm80ILi8ELi1ELb0EN4cute5tupleIJNS5_1CILi128EEENS7_ILi64EEENS7_ILi192EEEEEELi192ENS_6half_tEfNS_4arch4Sm80ELb1ELb0ELb0ELb0ELb1ELb0ELb1ELb0EEENS1_21CollectiveEpilogueFwdINS6_IJS8_SA_S9_EEENS6_IJNS7_ILi1EEESI_SI_EEESC_SE_Li256ELb0ELb1ELb0ELb0EEENS1_30DynamicPersistentTileSchedulerILi256ELi256ELb0ELb1ELb0EEEEEEEEEvNT_6ParamsE,@function
        .size           _ZN7cutlass13device_kernelIN5flash19enable_sm80_to_sm89INS1_16FlashAttnFwdSm80INS1_25CollectiveMainloopFwdSm80ILi8ELi1ELb0EN4cute5tupleIJNS5_1CILi128EEENS7_ILi64EEENS7_ILi192EEEEEELi192ENS_6half_tEfNS_4arch4Sm80ELb1ELb0ELb0ELb0ELb1ELb0ELb1ELb0EEENS1_21CollectiveEpilogueFwdINS6_IJS8_SA_S9_EEENS6_IJNS7_ILi1EEESI_SI_EEESC_SE_Li256ELb0ELb1ELb0ELb0EEENS1_30DynamicPersistentTileSchedulerILi256ELi256ELb0ELb1ELb0EEEEEEEEEvNT_6ParamsE,(.L_x_24 - _ZN7cutlass13device_kernelIN5flash19enable_sm80_to_sm89INS1_16FlashAttnFwdSm80INS1_25CollectiveMainloopFwdSm80ILi8ELi1ELb0EN4cute5tupleIJNS5_1CILi128EEENS7_ILi64EEENS7_ILi192EEEEEELi192ENS_6half_tEfNS_4arch4Sm80ELb1ELb0ELb0ELb0ELb1ELb0ELb1ELb0EEENS1_21CollectiveEpilogueFwdINS6_IJS8_SA_S9_EEENS6_IJNS7_ILi1EEESI_SI_EEESC_SE_Li256ELb0ELb1ELb0ELb0EEENS1_30DynamicPersistentTileSchedulerILi256ELi256ELb0ELb1ELb0EEEEEEEEEvNT_6ParamsE)
        .other          _ZN7cutlass13device_kernelIN5flash19enable_sm80_to_sm89INS1_16FlashAttnFwdSm80INS1_25CollectiveMainloopFwdSm80ILi8ELi1ELb0EN4cute5tupleIJNS5_1CILi128EEENS7_ILi64EEENS7_ILi192EEEEEELi192ENS_6half_tEfNS_4arch4Sm80ELb1ELb0ELb0ELb0ELb1ELb0ELb1ELb0EEENS1_21CollectiveEpilogueFwdINS6_IJS8_SA_S9_EEENS6_IJNS7_ILi1EEESI_SI_EEESC_SE_Li256ELb0ELb1ELb0ELb0EEENS1_30DynamicPersistentTileSchedulerILi256ELi256ELb0ELb1ELb0EEEEEEEEEvNT_6ParamsE,@"STO_CUDA_ENTRY STV_DEFAULT"
_ZN7cutlass13device_kernelIN5flash19enable_sm80_to_sm89INS1_16FlashAttnFwdSm80INS1_25CollectiveMainloopFwdSm80ILi8ELi1ELb0EN4cute5tupleIJNS5_1CILi128EEENS7_ILi64EEENS7_ILi192EEEEEELi192ENS_6half_tEfNS_4arch4Sm80ELb1ELb0ELb0ELb0ELb1ELb0ELb1ELb0EEENS1_21CollectiveEpilogueFwdINS6_IJS8_SA_S9_EEENS6_IJNS7_ILi1EEESI_SI_EEESC_SE_Li256ELb0ELb1ELb0ELb0EEENS1_30DynamicPersistentTileSchedulerILi256ELi256ELb0ELb1ELb0EEEEEEEEEvNT_6ParamsE:
[----:B------:R-:W-:Y:S01]  /*0000*/  LDC R1, c[0x0][0x37c] ;  /* 0x0000df00ff017b82 */ /* 0x000fe20000000800 */
[----:B------:R-:W-:Y:S05]  /*0010*/  EXIT ;  /* 0x000000000000794d */ /* 0x000fea0003800000 */
.L_x_6:
        /* <DEDUP_REMOVED lines=14> */
.L_x_24:


//--------------------- .text._ZN7cutlass13device_kernelIN5flash19enable_sm80_to_sm89INS1_16FlashAttnFwdSm80INS1_25CollectiveMainloopFwdSm80ILi8ELi1ELb0EN4cute5tupleIJNS5_1CILi128EEENS7_ILi64EEENS7_ILi192EEEEEELi192ENS_6half_tEfNS_4arch4Sm80ELb1ELb0ELb0ELb1ELb1ELb0ELb1ELb0EEENS1_21CollectiveEpilogueFwdINS6_IJS8_SA_S9_EEENS6_IJNS7_ILi1EEESI_SI_EEESC_SE_Li256ELb1ELb1ELb0ELb0EEENS1_19SingleTileSchedulerILb1ELb0ELb1ELi128EEEEEEEEEvNT_6ParamsE --------------------------
	.section	.text._ZN7cutlass13device_kernelIN5flash19enable_sm80_to_sm89INS1_16FlashAttnFwdSm80INS1_25CollectiveMainloopFwdSm80ILi8ELi1ELb0EN4cute5tupleIJNS5_1CILi128EEENS7_ILi64EEENS7_ILi192EEEEEELi192ENS_6half_tEfNS_4arch4Sm80ELb1ELb0ELb0ELb1ELb1ELb0ELb1ELb0EEENS1_21CollectiveEpilogueFwdINS6_IJS8_SA_S9_EEENS6_IJNS7_ILi1EEESI_SI_EEESC_SE_Li256ELb1ELb1ELb0ELb0EEENS1_19SingleTileSchedulerILb1ELb0ELb1ELi128EEEEEEEEEvNT_6ParamsE,"ax",@progbits
	.align	128
.text._ZN7cutlass13device_kernelIN5flash19enable_sm80_to_sm89INS1_16FlashAttnFwdSm80INS1_25CollectiveMainloopFwdSm80ILi8ELi1ELb0EN4cute5tupleIJNS5_1CILi128EEENS7_ILi64EEENS7_ILi192EEEEEELi192ENS_6half_tEfNS_4arch4Sm80ELb1ELb0ELb0ELb1ELb1ELb0ELb1ELb0EEENS1_21CollectiveEpilogueFwdINS6_IJS8_SA_S9_EEENS6_IJNS7_ILi1EEESI_SI_EEESC_SE_Li256ELb1ELb1ELb0ELb0EEENS1_19SingleTileSchedulerILb1ELb0ELb1ELi128EEEEEEEEEvNT_6ParamsE:
        .type           _ZN7cutlass13device_kernelIN5flash19enable_sm80_to_sm89INS1_16FlashAttnFwdSm80INS1_25CollectiveMainloopFwdSm80ILi8ELi1ELb0EN4cute5tupleIJNS5_1CILi128EEENS7_ILi64EEENS7_ILi192EEEEEELi192ENS_6half_tEfNS_4arch4Sm80ELb1ELb0ELb0ELb1ELb1ELb0ELb1ELb0EEENS1_21CollectiveEpilogueFwdINS6_IJS8_SA_S9_EEENS6_IJNS7_ILi1EEESI_SI_EEESC_SE_Li256ELb1ELb1ELb0ELb0EEENS1_19SingleTileSchedulerILb1ELb0ELb1ELi128EEEEEEEEEvNT_6ParamsE,@function
        .size           _ZN7cutlass13device_kernelIN5flash19enable_sm80_to_sm89INS1_16FlashAttnFwdSm80INS1_25CollectiveMainloopFwdSm80ILi8ELi1ELb0EN4cute5tupleIJNS5_1CILi128EEENS7_ILi64EEENS7_ILi192EEEEEELi192ENS_6half_tEfNS_4arch4Sm80ELb1ELb0ELb0ELb1ELb1ELb0ELb1ELb0EEENS1_21CollectiveEpilogueFwdINS6_IJS8_SA_S9_EEENS6_IJNS7_ILi1EEESI_SI_EEESC_SE_Li256ELb1ELb1ELb0ELb0EEENS1_19SingleTileSchedulerILb1ELb0ELb1ELi128EEEEEEEEEvNT_6ParamsE,(.L_x_25 - _ZN7cutlass13device_kernelIN5flash19enable_sm80_to_sm89INS1_16FlashAttnFwdSm80INS1_25CollectiveMainloopFwdSm80ILi8ELi1ELb0EN4cute5tupleIJNS5_1CILi128EEENS7_ILi64EEENS7_ILi192EEEEEELi192ENS_6half_tEfNS_4arch4Sm80ELb1ELb0ELb0ELb1ELb1ELb0ELb1ELb0EEENS1_21CollectiveEpilogueFwdINS6_IJS8_SA_S9_EEENS6_IJNS7_ILi1EEESI_SI_EEESC_SE_Li256ELb1ELb1ELb0ELb0EEENS1_19SingleTileSchedulerILb1ELb0ELb1ELi128EEEEEEEEEvNT_6ParamsE)
        .other          _ZN7cutlass13device_kernelIN5flash19enable_sm80_to_sm89INS1_16FlashAttnFwdSm80INS1_25CollectiveMainloopFwdSm80ILi8ELi1ELb0EN4cute5tupleIJNS5_1CILi128EEENS7_ILi64EEENS7_ILi192EEEEEELi192ENS_6half_tEfNS_4arch4Sm80ELb1ELb0ELb0ELb1ELb1ELb0ELb1ELb0EEENS1_21CollectiveEpilogueFwdINS6_IJS8_SA_S9_EEENS6_IJNS7_ILi1EEESI_SI_EEESC_SE_Li256ELb1ELb1ELb0ELb0EEENS1_19SingleTileSchedulerILb1ELb0ELb1ELi128EEEEEEEEEvNT_6ParamsE,@"STO_CUDA_ENTRY STV_DEFAULT"
_ZN7cutlass13device_kernelIN5flash19enable_sm80_to_sm89INS1_16FlashAttnFwdSm80INS1_25CollectiveMainloopFwdSm80ILi8ELi1ELb0EN4cute5tupleIJNS5_1CILi128EEENS7_ILi64EEENS7_ILi192EEEEEELi192ENS_6half_tEfNS_4arch4Sm80ELb1ELb0ELb0ELb1ELb1ELb0ELb1ELb0EEENS1_21CollectiveEpilogueFwdINS6_IJS8_SA_S9_EEENS6_IJNS7_ILi1EEESI_SI_EEESC_SE_Li256ELb1ELb1ELb0ELb0EEENS1_19SingleTileSchedulerILb1ELb0ELb1ELi128EEEEEEEEEvNT_6ParamsE:
[----:B------:R-:W-:Y:S01]  /*0000*/  LDC R1, c[0x0][0x37c] ;  /* 0x0000df00ff017b82 */ /* 0x000fe20000000800 */
[----:B------:R-:W-:Y:S05]  /*0010*/  EXIT ;  /* 0x000000000000794d */ /* 0x000fea0003800000 */
.L_x_7:
        /* <DEDUP_REMOVED lines=14> */
.L_x_25:


//--------------------- .text._ZN7cutlass13device_kernelIN5flash19enable_sm80_to_sm89INS1_16FlashAttnFwdSm80INS1_25CollectiveMainloopFwdSm80ILi8ELi1ELb0EN4cute5tupleIJNS5_1CILi128EEENS7_ILi64EEENS7_ILi192EEEEEELi192ENS_6half_tEfNS_4arch4Sm80ELb1ELb0ELb0ELb1ELb1ELb1ELb1ELb0EEENS1_21CollectiveEpilogueFwdINS6_IJS8_SA_S9_EEENS6_IJNS7_ILi1EEESI_SI_EEESC_SE_Li256ELb1ELb1ELb0ELb0EEENS1_19SingleTileSchedulerILb1ELb0ELb1ELi128EEEEEEEEEvNT_6ParamsE --------------------------
	.section	.text._ZN7cutlass13device_kernelIN5flash19enable_sm80_to_sm89INS1_16FlashAttnFwdSm80INS1_25CollectiveMainloopFwdSm80ILi8ELi1ELb0EN4cute5tupleIJNS5_1CILi128EEENS7_ILi64EEENS7_ILi192EEEEEELi192ENS_6half_tEfNS_4arch4Sm80ELb1ELb0ELb0ELb1ELb1ELb1ELb1ELb0EEENS1_21CollectiveEpilogueFwdINS6_IJS8_SA_S9_EEENS6_IJNS7_ILi1EEESI_SI_EEESC_SE_Li256ELb1ELb1ELb0ELb0EEENS1_19SingleTileSchedulerILb1ELb0ELb1ELi128EEEEEEEEEvNT_6ParamsE,"ax",@progbits
	.align	128
.text._ZN7cutlass13device_kernelIN5flash19enable_sm80_to_sm89INS1_16FlashAttnFwdSm80INS1_25CollectiveMainloopFwdSm80ILi8ELi1ELb0EN4cute5tupleIJNS5_1CILi128EEENS7_ILi64EEENS7_ILi192EEEEEELi192ENS_6half_tEfNS_4arch4Sm80ELb1ELb0ELb0ELb1ELb1ELb1ELb1ELb0EEENS1_21CollectiveEpilogueFwdINS6_IJS8_SA_S9_EEENS6_IJNS7_ILi1EEESI_SI_EEESC_SE_Li256ELb1ELb1ELb0ELb0EEENS1_19SingleTileSchedulerILb1ELb0ELb1ELi128EEEEEEEEEvNT_6ParamsE:
        .type           _ZN7cutlass13device_kernelIN5flash19enable_sm80_to_sm89INS1_16FlashAttnFwdSm80INS1_25CollectiveMainloopFwdSm80ILi8ELi1ELb0EN4cute5tupleIJNS5_1CILi128EEENS7_ILi64EEENS7_ILi192EEEEEELi192ENS_6half_tEfNS_4arch4Sm80ELb1ELb0ELb0ELb1ELb1ELb1ELb1ELb0EEENS1_21CollectiveEpilogueFwdINS6_IJS8_SA_S9_EEENS6_IJNS7_ILi1EEESI_SI_EEESC_SE_Li256ELb1ELb1ELb0ELb0EEENS1_19SingleTileSchedulerILb1ELb0ELb1ELi128EEEEEEEEEvNT_6ParamsE,@function
        .size           _ZN7cutlass13device_kernelIN5flash19enable_sm80_to_sm89INS1_16FlashAttnFwdSm80INS1_25CollectiveMainloopFwdSm80ILi8ELi1ELb0EN4cute5tupleIJNS5_1CILi128EEENS7_ILi64EEENS7_ILi192EEEEEELi192ENS_6half_tEfNS_4arch4Sm80ELb1ELb0ELb0ELb1ELb1ELb1ELb1ELb0EEENS1_21CollectiveEpilogueFwdINS6_IJS8_SA_S9_EEENS6_IJNS7_ILi1EEESI_SI_EEESC_SE_Li256ELb1ELb1ELb0ELb0EEENS1_19SingleTileSchedulerILb1ELb0ELb1ELi128EEEEEEEEEvNT_6ParamsE,(.L_x_26 - _ZN7cutlass13device_kernelIN5flash19enable_sm80_to_sm89INS1_16FlashAttnFwdSm80INS1_25CollectiveMainloopFwdSm80ILi8ELi1ELb0EN4cute5tupleIJNS5_1CILi128EEENS7_ILi64EEENS7_ILi192EEEEEELi192ENS_6half_tEfNS_4arch4Sm80ELb1ELb0ELb0ELb1ELb1ELb1ELb1ELb0EEENS1_21CollectiveEpilogueFwdINS6_IJS8_SA_S9_EEENS6_IJNS7_ILi1EEESI_SI_EEESC_SE_Li256ELb1ELb1ELb0ELb0EEENS1_19SingleTileSchedulerILb1ELb0ELb1ELi128EEEEEEEEEvNT_6ParamsE)
        .other          _ZN7cutlass13device_kernelIN5flash19enable_sm80_to_sm89INS1_16FlashAttnFwdSm80INS1_25CollectiveMainloopFwdSm80ILi8ELi1ELb0EN4cute5tupleIJNS5_1CILi128EEENS7_ILi64EEENS7_ILi192EEEEEELi192ENS_6half_tEfNS_4arch4Sm80ELb1ELb0ELb0ELb1ELb1ELb1ELb1ELb0EEENS1_21CollectiveEpilogueFwdINS6_IJS8_SA_S9_EEENS6_IJNS7_ILi1EEESI_SI_EEESC_SE_Li256ELb1ELb1ELb0ELb0EEENS1_19SingleTileSchedulerILb1ELb0ELb1ELi128EEEEEEEEEvNT_6ParamsE,@"STO_CUDA_ENTRY STV_DEFAULT"
_ZN7cutlass13device_kernelIN5flash19enable_sm80_to_sm89INS1_16FlashAttnFwdSm80INS1_25CollectiveMainloopFwdSm80ILi8ELi1ELb0EN4cute5tupleIJNS5_1CILi128EEENS7_ILi64EEENS7_ILi192EEEEEELi192ENS_6half_tEfNS_4arch4Sm80ELb1ELb0ELb0ELb1ELb1ELb1ELb1ELb0EEENS1_21CollectiveEpilogueFwdINS6_IJS8_SA_S9_EEENS6_IJNS7_ILi1EEESI_SI_EEESC_SE_Li256ELb1ELb1ELb0ELb0EEENS1_19SingleTileSchedulerILb1ELb0ELb1ELi128EEEEEEEEEvNT_6ParamsE:
[----:B------:R-:W-:Y:S01]  /*0000*/  LDC R1, c[0x0][0x37c] ;  /* 0x0000df00ff017b82 */ /* 0x000fe20000000800 */
[----:B------:R-:W-:Y:S05]  /*0010*/  EXIT ;  /* 0x000000000000794d */ /* 0x000fea0003800000 */
.L_x_8:
        /* <DEDUP_REMOVED lines=14> */
.L_x_26:


//--------------------- .text._ZN7cutlass13device_kernelIN5flash19enable_sm80_to_sm89INS1_16FlashAttnFwdSm80INS1_25CollectiveMainloopFwdSm80ILi8ELi2ELb0EN4cute5tupleIJNS5_1CILi128EEENS7_ILi64EEENS7_ILi192EEEEEELi192ENS_6half_tEfNS_4arch4Sm80ELb0ELb0ELb0ELb0ELb1ELb0ELb1ELb0EEENS1_21CollectiveEpilogueFwdINS6_IJS8_SA_S9_EEENS6_IJNS7_ILi1EEESI_SI_EEESC_SE_Li256ELb0ELb1ELb0ELb0EEENS1_19SingleTileSchedulerILb0ELb0ELb1ELi128EEEEEEEEEvNT_6ParamsE --------------------------
	.section	.text._ZN7cutlass13device_kernelIN5flash19enable_sm80_to_sm89INS1_16FlashAttnFwdSm80INS1_25CollectiveMainloopFwdSm80ILi8ELi2ELb0EN4cute5tupleIJNS5_1CILi128EEENS7_ILi64EEENS7_ILi192EEEEEELi192ENS_6half_tEfNS_4arch4Sm80ELb0ELb0ELb0ELb0ELb1ELb0ELb1ELb0EEENS1_21CollectiveEpilogueFwdINS6_IJS8_SA_S9_EEENS6_IJNS7_ILi1EEESI_SI_EEESC_SE_Li256ELb0ELb1ELb0ELb0EEENS1_19SingleTileSchedulerILb0ELb0ELb1ELi128EEEEEEEEEvNT_6ParamsE,"ax",@progbits
	.align	128
.text._ZN7cutlass13device_kernelIN5flash19enable_sm80_to_sm89INS1_16FlashAttnFwdSm80INS1_25CollectiveMainloopFwdSm80ILi8ELi2ELb0EN4cute5tupleIJNS5_1CILi128EEENS7_ILi64EEENS7_ILi192EEEEEELi192ENS_6half_tEfNS_4arch4Sm80ELb0ELb0ELb0ELb0ELb1ELb0ELb1ELb0EEENS1_21CollectiveEpilogueFwdINS6_IJS8_SA_S9_EEENS6_IJNS7_ILi1EEESI_SI_EEESC_SE_Li256ELb0ELb1ELb0ELb0EEENS1_19SingleTileSchedulerILb0ELb0ELb1ELi128EEEEEEEEEvNT_6ParamsE:
        .type           _ZN7cutlass13device_kernelIN5flash19enable_sm80_to_sm89INS1_16FlashAttnFwdSm80INS1_25CollectiveMainloopFwdSm80ILi8ELi2ELb0EN4cute5tupleIJNS5_1CILi128EEENS7_ILi64EEENS7_ILi192EEEEEELi192ENS_6half_tEfNS_4arch4Sm80ELb0ELb0ELb0ELb0ELb1ELb0ELb1ELb0EEENS1_21CollectiveEpilogueFwdINS6_IJS8_SA_S9_EEENS6_IJNS7_ILi1EEESI_SI_EEESC_SE_Li256ELb0ELb1ELb0ELb0EEENS1_19SingleTileSchedulerILb0ELb0ELb1ELi128EEEEEEEEEvNT_6ParamsE,@function
        .size           _ZN7cutlass13device_kernelIN5flash19enable_sm80_to_sm89INS1_16FlashAttnFwdSm80INS1_25CollectiveMainloopFwdSm80ILi8ELi2ELb0EN4cute5tupleIJNS5_1CILi128EEENS7_ILi64EEENS7_ILi192EEEEEELi192ENS_6half_tEfNS_4arch4Sm80ELb0ELb0ELb0ELb0ELb1ELb0ELb1ELb0EEENS1_21CollectiveEpilogueFwdINS6_IJS8_SA_S9_EEENS6_IJNS7_ILi1EEESI_SI_EEESC_SE_Li256ELb0ELb1ELb0ELb0EEENS1_19SingleTileSchedulerILb0ELb0ELb1ELi128EEEEEEEEEvNT_6ParamsE,(.L_x_27 - _ZN7cutlass13device_kernelIN5flash19enable_sm80_to_sm89INS1_16FlashAttnFwdSm80INS1_25CollectiveMainloopFwdSm80ILi8ELi2ELb0EN4cute5tupleIJNS5_1CILi128EEENS7_ILi64EEENS7_ILi192EEEEEELi192ENS_6half_tEfNS_4arch4Sm80ELb0ELb0ELb0ELb0ELb1ELb0ELb1ELb0EEENS1_21CollectiveEpilogueFwdINS6_IJS8_SA_S9_EEENS6_IJNS7_ILi1EEESI_SI_EEESC_SE_Li256ELb0ELb1ELb0ELb0EEENS1_19SingleTileSchedulerILb0ELb0ELb1ELi128EEEEEEEEEvNT_6ParamsE)
        .other          _ZN7cutlass13device_kernelIN5flash19enable_sm80_to_sm89INS1_16FlashAttnFwdSm80INS1_25CollectiveMainloopFwdSm80ILi8ELi2ELb0EN4cute5tupleIJNS5_1CILi128EEENS7_ILi64EEENS7_ILi192EEEEEELi192ENS_6half_tEfNS_4arch4Sm80ELb0ELb0ELb0ELb0ELb1ELb0ELb1ELb0EEENS1_21CollectiveEpilogueFwdINS6_IJS8_SA_S9_EEENS6_IJNS7_ILi1EEESI_SI_EEESC_SE_Li256ELb0ELb1ELb0ELb0EEENS1_19SingleTileSchedulerILb0ELb0ELb1ELi128EEEEEEEEEvNT_6ParamsE,@"STO_CUDA_ENTRY STV_DEFAULT"
_ZN7cutlass13device_kernelIN5flash19enable_sm80_to_sm89INS1_16FlashAttnFwdSm80INS1_25CollectiveMainloopFwdSm80ILi8ELi2ELb0EN4cute5tupleIJNS5_1CILi128EEENS7_ILi64EEENS7_ILi192EEEEEELi192ENS_6half_tEfNS_4arch4Sm80ELb0ELb0ELb0ELb0ELb1ELb0ELb1ELb0EEENS1_21CollectiveEpilogueFwdINS6_IJS8_SA_S9_EEENS6_IJNS7_ILi1EEESI_SI_EEESC_SE_Li256ELb0ELb1ELb0ELb0EEENS1_19SingleTileSchedulerILb0ELb0ELb1ELi128EEEEEEEEEvNT_6ParamsE:
[----:B------:R-:W-:Y:S01]  /*0000*/  LDC R1, c[0x0][0x37c] ;  /* 0x0000df00ff017b82 */ /* 0x000fe20000000800 */
[----:B------:R-:W-:Y:S05]  /*0010*/  EXIT ;  /* 0x000000000000794d */ /* 0x000fea0003800000 */
.L_x_9:
        /* <DEDUP_REMOVED lines=14> */
.L_x_27:


//--------------------- .text._ZN7cutlass13device_kernelIN5flash19enable_sm80_to_sm89INS1_16FlashAttnFwdSm80INS1_25CollectiveMainloopFwdSm80ILi8ELi2ELb0EN4cute5tupleIJNS5_1CILi128EEENS7_ILi64EEENS7_ILi192EEEEEELi192ENS_6half_tEfNS_4arch4Sm80ELb0ELb0ELb0ELb1ELb1ELb0ELb1ELb0EEENS1_21CollectiveEpilogueFwdINS6_IJS8_SA_S9_EEENS6_IJNS7_ILi1EEESI_SI_EEESC_SE_Li256ELb1ELb1ELb0ELb0EEENS1_19SingleTileSchedulerILb1ELb0ELb1ELi128EEEEEEEEEvNT_6ParamsE --------------------------
	.section	.text._ZN7cutlass13device_kernelIN5flash19enable_sm80_to_sm89INS1_16FlashAttnFwdSm80INS1_25CollectiveMainloopFwdSm80ILi8ELi2ELb0EN4cute5tupleIJNS5_1CILi128EEENS7_ILi64EEENS7_ILi192EEEEEELi192ENS_6half_tEfNS_4arch4Sm80ELb0ELb0ELb0ELb1ELb1ELb0ELb1ELb0EEENS1_21CollectiveEpilogueFwdINS6_IJS8_SA_S9_EEENS6_IJNS7_ILi1EEESI_SI_EEESC_SE_Li256ELb1ELb1ELb0ELb0EEENS1_19SingleTileSchedulerILb1ELb0ELb1ELi128EEEEEEEEEvNT_6ParamsE,"ax",@progbits
	.align	128
.text._ZN7cutlass13device_kernelIN5flash19enable_sm80_to_sm89INS1_16FlashAttnFwdSm80INS1_25CollectiveMainloopFwdSm80ILi8ELi2ELb0EN4cute5tupleIJNS5_1CILi128EEENS7_ILi64EEENS7_ILi192EEEEEELi192ENS_6half_tEfNS_4arch4Sm80ELb0ELb0ELb0ELb1ELb1ELb0ELb1ELb0EEENS1_21CollectiveEpilogueFwdINS6_IJS8_SA_S9_EEENS6_IJNS7_ILi1EEESI_SI_EEESC_SE_Li256ELb1ELb1ELb0ELb0EEENS1_19SingleTileSchedulerILb1ELb0ELb1ELi128EEEEEEEEEvNT_6ParamsE:
        .type           _ZN7cutlass13device_kernelIN5flash19enable_sm80_to_sm89INS1_16FlashAttnFwdSm80INS1_25CollectiveMainloopFwdSm80ILi8ELi2ELb0EN4cute5tupleIJNS5_1CILi128EEENS7_ILi64EEENS7_ILi192EEEEEELi192ENS_6half_tEfNS_4arch4Sm80ELb0ELb0ELb0ELb1ELb1ELb0ELb1ELb0EEENS1_21CollectiveEpilogueFwdINS6_IJS8_SA_S9_EEENS6_IJNS7_ILi1EEESI_SI_EEESC_SE_Li256ELb1ELb1ELb0ELb0EEENS1_19SingleTileSchedulerILb1ELb0ELb1ELi128EEEEEEEEEvNT_6ParamsE,@function
        .size           _ZN7cutlass13device_kernelIN5flash19enable_sm80_to_sm89INS1_16FlashAttnFwdSm80INS1_25CollectiveMainloopFwdSm80ILi8ELi2ELb0EN4cute5tupleIJNS5_1CILi128EEENS7_ILi64EEENS7_ILi192EEEEEELi192ENS_6half_tEfNS_4arch4Sm80ELb0ELb0ELb0ELb1ELb1ELb0ELb1ELb0EEENS1_21CollectiveEpilogueFwdINS6_IJS8_SA_S9_EEENS6_IJNS7_ILi1EEESI_SI_EEESC_SE_Li256ELb1ELb1ELb0ELb0EEENS1_19SingleTileSchedulerILb1ELb0ELb1ELi128EEEEEEEEEvNT_6ParamsE,(.L_x_28 - _ZN7cutlass13device_kernelIN5flash19enable_sm80_to_sm89INS1_16FlashAttnFwdSm80INS1_25CollectiveMainloopFwdSm80ILi8ELi2ELb0EN4cute5tupleIJNS5_1CILi128EEENS7_ILi64EEENS7_ILi192EEEEEELi192ENS_6half_tEfNS_4arch4Sm80ELb0ELb0ELb0ELb1ELb1ELb0ELb1ELb0EEENS1_21CollectiveEpilogueFwdINS6_IJS8_SA_S9_EEENS6_IJNS7_ILi1EEESI_SI_EEESC_SE_Li256ELb1ELb1ELb0ELb0EEENS1_19SingleTileSchedulerILb1ELb0ELb1ELi128EEEEEEEEEvNT_6ParamsE)
        .other          _ZN7cutlass13device_kernelIN5flash19enable_sm80_to_sm89INS1_16FlashAttnFwdSm80INS1_25CollectiveMainloopFwdSm80ILi8ELi2ELb0EN4cute5tupleIJNS5_1CILi128EEENS7_ILi64EEENS7_ILi192EEEEEELi192ENS_6half_tEfNS_4arch4Sm80ELb0ELb0ELb0ELb1ELb1ELb0ELb1ELb0EEENS1_21CollectiveEpilogueFwdINS6_IJS8_SA_S9_EEENS6_IJNS7_ILi1EEESI_SI_EEESC_SE_Li256ELb1ELb1ELb0ELb0EEENS1_19SingleTileSchedulerILb1ELb0ELb1ELi128EEEEEEEEEvNT_6ParamsE,@"STO_CUDA_ENTRY STV_DEFAULT"
_ZN7cutlass13device_kernelIN5flash19enable_sm80_to_sm89INS1_16FlashAttnFwdSm80INS1_25CollectiveMainloopFwdSm80ILi8ELi2ELb0EN4cute5tupleIJNS5_1CILi128EEENS7_ILi64EEENS7_ILi192EEEEEELi192ENS_6half_tEfNS_4arch4Sm80ELb0ELb0ELb0ELb1ELb1ELb0ELb1ELb0EEENS1_21CollectiveEpilogueFwdINS6_IJS8_SA_S9_EEENS6_IJNS7_ILi1EEESI_SI_EEESC_SE_Li256ELb1ELb1ELb0ELb0EEENS1_19SingleTileSchedulerILb1ELb0ELb1ELi128EEEEEEEEEvNT_6ParamsE:
[----:B------:R-:W-:Y:S01]  /*0000*/  LDC R1, c[0x0][0x37c] ;  /* 0x0000df00ff017b82 */ /* 0x000fe20000000800 */
[----:B------:R-:W-:Y:S05]  /*0010*/  EXIT ;  /* 0x000000000000794d */ /* 0x000fea0003800000 */
.L_x_10:
        /* <DEDUP_REMOVED lines=14> */
.L_x_28:


//--------------------- .text._ZN7cutlass13device_kernelIN5flash19enable_sm80_to_sm89INS1_16FlashAttnFwdSm80INS1_25CollectiveMainloopFwdSm80ILi8ELi2ELb0EN4cute5tupleIJNS5_1CILi128EEENS7_ILi64EEENS7_ILi192EEEEEELi192ENS_6half_tEfNS_4arch4Sm80ELb0ELb0ELb0ELb1ELb1ELb1ELb1ELb0EEENS1_21CollectiveEpilogueFwdINS6_IJS8_SA_S9_EEENS6_IJNS7_ILi1EEESI_SI_EEESC_SE_Li256ELb1ELb1ELb0ELb0EEENS1_19SingleTileSchedulerILb1ELb0ELb1ELi128EEEEEEEEEvNT_6ParamsE --------------------------
	.section	.text._ZN7cutlass13device_kernelIN5flash19enable_sm80_to_sm89INS1_16FlashAttnFwdSm80INS1_25CollectiveMainloopFwdSm80ILi8ELi2ELb0EN4cute5tupleIJNS5_1CILi128EEENS7_ILi64EEENS7_ILi192EEEEEELi192ENS_6half_tEfNS_4arch4Sm80ELb0ELb0ELb0ELb1ELb1ELb1ELb1ELb0EEENS1_21CollectiveEpilogueFwdINS6_IJS8_SA_S9_EEENS6_IJNS7_ILi1EEESI_SI_EEESC_SE_Li256ELb1ELb1ELb0ELb0EEENS1_19SingleTileSchedulerILb1ELb0ELb1ELi128EEEEEEEEEvNT_6ParamsE,"ax",@progbits
	.align	128
.text._ZN7cutlass13device_kernelIN5flash19enable_sm80_to_sm89INS1_16FlashAttnFwdSm80INS1_25CollectiveMainloopFwdSm80ILi8ELi2ELb0EN4cute5tupleIJNS5_1CILi128EEENS7_ILi64EEENS7_ILi192EEEEEELi192ENS_6half_tEfNS_4arch4Sm80ELb0ELb0ELb0ELb1ELb1ELb1ELb1ELb0EEENS1_21CollectiveEpilogueFwdINS6_IJS8_SA_S9_EEENS6_IJNS7_ILi1EEESI_SI_EEESC_SE_Li256ELb1ELb1ELb0ELb0EEENS1_19SingleTileSchedulerILb1ELb0ELb1ELi128EEEEEEEEEvNT_6ParamsE:
        .type           _ZN7cutlass13device_kernelIN5flash19enable_sm80_to_sm89INS1_16FlashAttnFwdSm80INS1_25CollectiveMainloopFwdSm80ILi8ELi2ELb0EN4cute5tupleIJNS5_1CILi128EEENS7_ILi64EEENS7_ILi192EEEEEELi192ENS_6half_tEfNS_4arch4Sm80ELb0ELb0ELb0ELb1ELb1ELb1ELb1ELb0EEENS1_21CollectiveEpilogueFwdINS6_IJS8_SA_S9_EEENS6_IJNS7_ILi1EEESI_SI_EEESC_SE_Li256ELb1ELb1ELb0ELb0EEENS1_19SingleTileSchedulerILb1ELb0ELb1ELi128EEEEEEEEEvNT_6ParamsE,@function
        .size           _ZN7cutlass13device_kernelIN5flash19enable_sm80_to_sm89INS1_16FlashAttnFwdSm80INS1_25CollectiveMainloopFwdSm80ILi8ELi2ELb0EN4cute5tupleIJNS5_1CILi128EEENS7_ILi64EEENS7_ILi192EEEEEELi192ENS_6half_tEfNS_4arch4Sm80ELb0ELb0ELb0ELb1ELb1ELb1ELb1ELb0EEENS1_21CollectiveEpilogueFwdINS6_IJS8_SA_S9_EEENS6_IJNS7_ILi1EEESI_SI_EEESC_SE_Li256ELb1ELb1ELb0ELb0EEENS1_19SingleTileSchedulerILb1ELb0ELb1ELi128EEEEEEEEEvNT_6ParamsE,(.L_x_29 - _ZN7cutlass13device_kernelIN5flash19enable_sm80_to_sm89INS1_16FlashAttnFwdSm80INS1_25CollectiveMainloopFwdSm80ILi8ELi2ELb0EN4cute5tupleIJNS5_1CILi128EEENS7_ILi64EEENS7_ILi192EEEEEELi192ENS_6half_tEfNS_4arch4Sm80ELb0ELb0ELb0ELb1ELb1ELb1ELb1ELb0EEENS1_21CollectiveEpilogueFwdINS6_IJS8_SA_S9_EEENS6_IJNS7_ILi1EEESI_SI_EEESC_SE_Li256ELb1ELb1ELb0ELb0EEENS1_19SingleTileSchedulerILb1ELb0ELb1ELi128EEEEEEEEEvNT_6ParamsE)
        .other          _ZN7cutlass13device_kernelIN5flash19enable_sm80_to_sm89INS1_16FlashAttnFwdSm80INS1_25CollectiveMainloopFwdSm80ILi8ELi2ELb0EN4cute5tupleIJNS5_1CILi128EEENS7_ILi64EEENS7_ILi192EEEEEELi192ENS_6half_tEfNS_4arch4Sm80ELb0ELb0ELb0ELb1ELb1ELb1ELb1ELb0EEENS1_21CollectiveEpilogueFwdINS6_IJS8_SA_S9_EEENS6_IJNS7_ILi1EEESI_SI_EEESC_SE_Li256ELb1ELb1ELb0ELb0EEENS1_19SingleTileSchedulerILb1ELb0ELb1ELi128EEEEEEEEEvNT_6ParamsE,@"STO_CUDA_ENTRY STV_DEFAULT"
_ZN7cutlass13device_kernelIN5flash19enable_sm80_to_sm89INS1_16FlashAttnFwdSm80INS1_25CollectiveMainloopFwdSm80ILi8ELi2ELb0EN4cute5tupleIJNS5_1CILi128EEENS7_ILi64EEENS7_ILi192EEEEEELi192ENS_6half_tEfNS_4arch4Sm80ELb0ELb0ELb0ELb1ELb1ELb1ELb1ELb0EEENS1_21CollectiveEpilogueFwdINS6_IJS8_SA_S9_EEENS6_IJNS7_ILi1EEESI_SI_EEESC_SE_Li256ELb1ELb1ELb0ELb0EEENS1_19SingleTileSchedulerILb1ELb0ELb1ELi128EEEEEEEEEvNT_6ParamsE:
[----:B------:R-:W-:Y:S01]  /*0000*/  LDC R1, c[0x0][0x37c] ;  /* 0x0000df00ff017b82 */ /* 0x000fe20000000800 */
[----:B------:R-:W-:Y:S05]  /*0010*/  EXIT ;  /* 0x000000000000794d */ /* 0x000fea0003800000 */
.L_x_11:
        /* <DEDUP_REMOVED lines=14> */
.L_x_29:


//--------------------- .text._ZN7cutlass13device_kernelIN5flash19enable_sm80_to_sm89INS1_16FlashAttnFwdSm80INS1_25CollectiveMainloopFwdSm80ILi8ELi2ELb0EN4cute5tupleIJNS5_1CILi128EEENS7_ILi64EEENS7_ILi192EEEEEELi192ENS_6half_tEfNS_4arch4Sm80ELb0ELb1ELb0ELb0ELb1ELb0ELb1ELb0EEENS1_21CollectiveEpilogueFwdINS6_IJS8_SA_S9_EEENS6_IJNS7_ILi1EEESI_SI_EEESC_SE_Li256ELb0ELb1ELb0ELb0EEENS1_19SingleTileSchedulerILb0ELb0ELb1ELi128EEEEEEEEEvNT_6ParamsE --------------------------
	.section	.text._ZN7cutlass13device_kernelIN5flash19enable_sm80_to_sm89INS1_16FlashAttnFwdSm80INS1_25CollectiveMainloopFwdSm80ILi8ELi2ELb0EN4cute5tupleIJNS5_1CILi128EEENS7_ILi64EEENS7_ILi192EEEEEELi192ENS_6half_tEfNS_4arch4Sm80ELb0ELb1ELb0ELb0ELb1ELb0ELb1ELb0EEENS1_21CollectiveEpilogueFwdINS6_IJS8_SA_S9_EEENS6_IJNS7_ILi1EEESI_SI_EEESC_SE_Li256ELb0ELb1ELb0ELb0EEENS1_19SingleTileSchedulerILb0ELb0ELb1ELi128EEEEEEEEEvNT_6ParamsE,"ax",@progbits
	.align	128
.text._ZN7cutlass13device_kernelIN5flash19enable_sm80_to_sm89INS1_16FlashAttnFwdSm80INS1_25CollectiveMainloopFwdSm80ILi8ELi2ELb0EN4cute5tupleIJNS5_1CILi128EEENS7_ILi64EEENS7_ILi192EEEEEELi192ENS_6half_tEfNS_4arch4Sm80ELb0ELb1ELb0ELb0ELb1ELb0ELb1ELb0EEENS1_21CollectiveEpilogueFwdINS6_IJS8_SA_S9_EEENS6_IJNS7_ILi1EEESI_SI_EEESC_SE_Li256ELb0ELb1ELb0ELb0EEENS1_19SingleTileSchedulerILb0ELb0ELb1ELi128EEEEEEEEEvNT_6ParamsE:
        .type           _ZN7cutlass13device_kernelIN5flash19enable_sm80_to_sm89INS1_16FlashAttnFwdSm80INS1_25CollectiveMainloopFwdSm80ILi8ELi2ELb0EN4cute5tupleIJNS5_1CILi128EEENS7_ILi64EEENS7_ILi192EEEEEELi192ENS_6half_tEfNS_4arch4Sm80ELb0ELb1ELb0ELb0ELb1ELb0ELb1ELb0EEENS1_21CollectiveEpilogueFwdINS6_IJS8_SA_S9_EEENS6_IJNS7_ILi1EEESI_SI_EEESC_SE_Li256ELb0ELb1ELb0ELb0EEENS1_19SingleTileSchedulerILb0ELb0ELb1ELi128EEEEEEEEEvNT_6ParamsE,@function
        .size           _ZN7cutlass13device_kernelIN5flash19enable_sm80_to_sm89INS1_16FlashAttnFwdSm80INS1_25CollectiveMainloopFwdSm80ILi8ELi2ELb0EN4cute5tupleIJNS5_1CILi128EEENS7_ILi64EEENS7_ILi192EEEEEELi192ENS_6half_tEfNS_4arch4Sm80ELb0ELb1ELb0ELb0ELb1ELb0ELb1ELb0EEENS1_21CollectiveEpilogueFwdINS6_IJS8_SA_S9_EEENS6_IJNS7_ILi1EEESI_SI_EEESC_SE_Li256ELb0ELb1ELb0ELb0EEENS1_19SingleTileSchedulerILb0ELb0ELb1ELi128EEEEEEEEEvNT_6ParamsE,(.L_x_30 - _ZN7cutlass13device_kernelIN5flash19enable_sm80_to_sm89INS1_16FlashAttnFwdSm80INS1_25CollectiveMainloopFwdSm80ILi8ELi2ELb0EN4cute5tupleIJNS5_1CILi128EEENS7_ILi64EEENS7_ILi192EEEEEELi192ENS_6half_tEfNS_4arch4Sm80ELb0ELb1ELb0ELb0ELb1ELb0ELb1ELb0EEENS1_21CollectiveEpilogueFwdINS6_IJS8_SA_S9_EEENS6_IJNS7_ILi1EEESI_SI_EEESC_SE_Li256ELb0ELb1ELb0ELb0EEENS1_19SingleTileSchedulerILb0ELb0ELb1ELi128EEEEEEEEEvNT_6ParamsE)
        .other          _ZN7cutlass13device_kernelIN5flash19enable_sm80_to_sm89INS1_16FlashAttnFwdSm80INS1_25CollectiveMainloopFwdSm80ILi8ELi2ELb0EN4cute5tupleIJNS5_1CILi128EEENS7_ILi64EEENS7_ILi192EEEEEELi192ENS_6half_tEfNS_4arch4Sm80ELb0ELb1ELb0ELb0ELb1ELb0ELb1ELb0EEENS1_21CollectiveEpilogueFwdINS6_IJS8_SA_S9_EEENS6_IJNS7_ILi1EEESI_SI_EEESC_SE_Li256ELb0ELb1ELb0ELb0EEENS1_19SingleTileSchedulerILb0ELb0ELb1ELi128EEEEEEEEEvNT_6ParamsE,@"STO_CUDA_ENTRY STV_DEFAULT"
_ZN7cutlass13device_kernelIN5flash19enable_sm80_to_sm89INS1_16FlashAttnFwdSm80INS1_25CollectiveMainloopFwdSm80ILi8ELi2ELb0EN4cute5tupleIJNS5_1CILi128EEENS7_ILi64EEENS7_ILi192EEEEEELi192ENS_6half_tEfNS_4arch4Sm80ELb0ELb1ELb0ELb0ELb1ELb0ELb1ELb0EEENS1_21CollectiveEpilogueFwdINS6_IJS8_SA_S9_EEENS6_IJNS7_ILi1EEESI_SI_EEESC_SE_Li256ELb0ELb1ELb0ELb0EEENS1_19SingleTileSchedulerILb0ELb0ELb1ELi128EEEEEEEEEvNT_6ParamsE:
[----:B------:R-:W-:Y:S01]  /*0000*/  LDC R1, c[0x0][0x37c] ;  /* 0x0000df00ff017b82 */ /* 0x000fe20000000800 */
[----:B------:R-:W-:Y:S05]  /*0010*/  EXIT ;  /* 0x000000000000794d */ /* 0x000fea0003800000 */
.L_x_12:
        /* <DEDUP_REMOVED lines=14> */
.L_x_30:


//--------------------- .text._ZN7cutlass13device_kernelIN5flash19enable_sm80_to_sm89INS1_16FlashAttnFwdSm80INS1_25CollectiveMainloopFwdSm80ILi8ELi2ELb0EN4cute5tupleIJNS5_1CILi128EEENS7_ILi64EEENS7_ILi192EEEEEELi192ENS_6half_tEfNS_4arch4Sm80ELb0ELb1ELb0ELb1ELb1ELb0ELb1ELb0EEENS1_21CollectiveEpilogueFwdINS6_IJS8_SA_S9_EEENS6_IJNS7_ILi1EEESI_SI_EEESC_SE_Li256ELb1ELb1ELb0ELb0EEENS1_19SingleTileSchedulerILb1ELb0ELb1ELi128EEEEEEEEEvNT_6ParamsE --------------------------
	.section	.text._ZN7cutlass13device_kernelIN5flash19enable_sm80_to_sm89INS1_16FlashAttnFwdSm80INS1_25CollectiveMainloopFwdSm80ILi8ELi2ELb0EN4cute5tupleIJNS5_1CILi128EEENS7_ILi64EEENS7_ILi192EEEEEELi192ENS_6half_tEfNS_4arch4Sm80ELb0ELb1ELb0ELb1ELb1ELb0ELb1ELb0EEENS1_21CollectiveEpilogueFwdINS6_IJS8_SA_S9_EEENS6_IJNS7_ILi1EEESI_SI_EEESC_SE_Li256ELb1ELb1ELb0ELb0EEENS1_19SingleTileSchedulerILb1ELb0ELb1ELi128EEEEEEEEEvNT_6ParamsE,"ax",@progbits
	.align	128
.text._ZN7cutlass13device_kernelIN5flash19enable_sm80_to_sm89INS1_16FlashAttnFwdSm80INS1_25CollectiveMainloopFwdSm80ILi8ELi2ELb0EN4cute5tupleIJNS5_1CILi128EEENS7_ILi64EEENS7_ILi192EEEEEELi192ENS_6half_tEfNS_4arch4Sm80ELb0ELb1ELb0ELb1ELb1ELb0ELb1ELb0EEENS1_21CollectiveEpilogueFwdINS6_IJS8_SA_S9_EEENS6_IJNS7_ILi1EEESI_SI_EEESC_SE_Li256ELb1ELb1ELb0ELb0EEENS1_19SingleTileSchedulerILb1ELb0ELb1ELi128EEEEEEEEEvNT_6ParamsE:
        .type           _ZN7cutlass13device_kernelIN5flash19enable_sm80_to_sm89INS1_16FlashAttnFwdSm80INS1_25CollectiveMainloopFwdSm80ILi8ELi2ELb0EN4cute5tupleIJNS5_1CILi128EEENS7_ILi64EEENS7_ILi192EEEEEELi192ENS_6half_tEfNS_4arch4Sm80ELb0ELb1ELb0ELb1ELb1ELb0ELb1ELb0EEENS1_21CollectiveEpilogueFwdINS6_IJS8_SA_S9_EEENS6_IJNS7_ILi1EEESI_SI_EEESC_SE_Li256ELb1ELb1ELb0ELb0EEENS1_19SingleTileSchedulerILb1ELb0ELb1ELi128EEEEEEEEEvNT_6ParamsE,@function
        .size           _ZN7cutlass13device_kernelIN5flash19enable_sm80_to_sm89INS1_16FlashAttnFwdSm80INS1_25CollectiveMainloopFwdSm80ILi8ELi2ELb0EN4cute5tupleIJNS5_1CILi128EEENS7_ILi64EEENS7_ILi192EEEEEELi192ENS_6half_tEfNS_4arch4Sm80ELb0ELb1ELb0ELb1ELb1ELb0ELb1ELb0EEENS1_21CollectiveEpilogueFwdINS6_IJS8_SA_S9_EEENS6_IJNS7_ILi1EEESI_SI_EEESC_SE_Li256ELb1ELb1ELb0ELb0EEENS1_19SingleTileSchedulerILb1ELb0ELb1ELi128EEEEEEEEEvNT_6ParamsE,(.L_x_31 - _ZN7cutlass13device_kernelIN5flash19enable_sm80_to_sm89INS1_16FlashAttnFwdSm80INS1_25CollectiveMainloopFwdSm80ILi8ELi2ELb0EN4cute5tupleIJNS5_1CILi128EEENS7_ILi64EEENS7_ILi192EEEEEELi192ENS_6half_tEfNS_4arch4Sm80ELb0ELb1ELb0ELb1ELb1ELb0ELb1ELb0EEENS1_21CollectiveEpilogueFwdINS6_IJS8_SA_S9_EEENS6_IJNS7_ILi1EEESI_SI_EEESC_SE_Li256ELb1ELb1ELb0ELb0EEENS1_19SingleTileSchedulerILb1ELb0ELb1ELi128EEEEEEEEEvNT_6ParamsE)
        .other          _ZN7cutlass13device_kernelIN5flash19enable_sm80_to_sm89INS1_16FlashAttnFwdSm80INS1_25CollectiveMainloopFwdSm80ILi8ELi2ELb0EN4cute5tupleIJNS5_1CILi128EEENS7_ILi64EEENS7_ILi192EEEEEELi192ENS_6half_tEfNS_4arch4Sm80ELb0ELb1ELb0ELb1ELb1ELb0ELb1ELb0EEENS1_21CollectiveEpilogueFwdINS6_IJS8_SA_S9_EEENS6_IJNS7_ILi1EEESI_SI_EEESC_SE_Li256ELb1ELb1ELb0ELb0EEENS1_19SingleTileSchedulerILb1ELb0ELb1ELi128EEEEEEEEEvNT_6ParamsE,@"STO_CUDA_ENTRY STV_DEFAULT"
_ZN7cutlass13device_kernelIN5flash19enable_sm80_to_sm89INS1_16FlashAttnFwdSm80INS1_25CollectiveMainloopFwdSm80ILi8ELi2ELb0EN4cute5tupleIJNS5_1CILi128EEENS7_ILi64EEENS7_ILi192EEEEEELi192ENS_6half_tEfNS_4arch4Sm80ELb0ELb1ELb0ELb1ELb1ELb0ELb1ELb0EEENS1_21CollectiveEpilogueFwdINS6_IJS8_SA_S9_EEENS6_IJNS7_ILi1EEESI_SI_EEESC_SE_Li256ELb1ELb1ELb0ELb0EEENS1_19SingleTileSchedulerILb1ELb0ELb1ELi128EEEEEEEEEvNT_6ParamsE:
[----:B------:R-:W-:Y:S01]  /*0000*/  LDC R1, c[0x0][0x37c] ;  /* 0x0000df00ff017b82 */ /* 0x000fe20000000800 */
[----:B------:R-:W-:Y:S05]  /*0010*/  EXIT ;  /* 0x000000000000794d */ /* 0x000fea0003800000 */
.L_x_13:
        /* <DEDUP_REMOVED lines=14> */
.L_x_31:


//--------------------- .text._ZN7cutlass13device_kernelIN5flash19enable_sm80_to_sm89INS1_16FlashAttnFwdSm80INS1_25CollectiveMainloopFwdSm80ILi8ELi2ELb0EN4cute5tupleIJNS5_1CILi128EEENS7_ILi64EEENS7_ILi192EEEEEELi192ENS_6half_tEfNS_4arch4Sm80ELb0ELb1ELb0ELb1ELb1ELb1ELb1ELb0EEENS1_21CollectiveEpilogueFwdINS6_IJS8_SA_S9_EEENS6_IJNS7_ILi1EEESI_SI_EEESC_SE_Li256ELb1ELb1ELb0ELb0EEENS1_19SingleTileSchedulerILb1ELb0ELb1ELi128EEEEEEEEEvNT_6ParamsE --------------------------
	.section	.text._ZN7cutlass13device_kernelIN5flash19enable_sm80_to_sm89INS1_16FlashAttnFwdSm80INS1_25CollectiveMainloopFwdSm80ILi8ELi2ELb0EN4cute5tupleIJNS5_1CILi128EEENS7_ILi64EEENS7_ILi192EEEEEELi192ENS_6half_tEfNS_4arch4Sm80ELb0ELb1ELb0ELb1ELb1ELb1ELb1ELb0EEENS1_21CollectiveEpilogueFwdINS6_IJS8_SA_S9_EEENS6_IJNS7_ILi1EEESI_SI_EEESC_SE_Li256ELb1ELb1ELb0ELb0EEENS1_19SingleTileSchedulerILb1ELb0ELb1ELi128EEEEEEEEEvNT_6ParamsE,"ax",@progbits
	.align	128
.text._ZN7cutlass13device_kernelIN5flash19enable_sm80_to_sm89INS1_16FlashAttnFwdSm80INS1_25CollectiveMainloopFwdSm80ILi8ELi2ELb0EN4cute5tupleIJNS5_1CILi128EEENS7_ILi64EEENS7_ILi192EEEEEELi192ENS_6half_tEfNS_4arch4Sm80ELb0ELb1ELb0ELb1ELb1ELb1ELb1ELb0EEENS1_21CollectiveEpilogueFwdINS6_IJS8_SA_S9_EEENS6_IJNS7_ILi1EEESI_SI_EEESC_SE_Li256ELb1ELb1ELb0ELb0EEENS1_19SingleTileSchedulerILb1ELb0ELb1ELi128EEEEEEEEEvNT_6ParamsE:
        .type           _ZN7cutlass13device_kernelIN5flash19enable_sm80_to_sm89INS1_16FlashAttnFwdSm80INS1_25CollectiveMainloopFwdSm80ILi8ELi2ELb0EN4cute5tupleIJNS5_1CILi128EEENS7_ILi64EEENS7_ILi192EEEEEELi192ENS_6half_tEfNS_4arch4Sm80ELb0ELb1ELb0ELb1ELb1ELb1ELb1ELb0EEENS1_21CollectiveEpilogueFwdINS6_IJS8_SA_S9_EEENS6_IJNS7_ILi1EEESI_SI_EEESC_SE_Li256ELb1ELb1ELb0ELb0EEENS1_19SingleTileSchedulerILb1ELb0ELb1ELi128EEEEEEEEEvNT_6ParamsE,@function
        .size           _ZN7cutlass13device_kernelIN5flash19enable_sm80_to_sm89INS1_16FlashAttnFwdSm80INS1_25CollectiveMainloopFwdSm80ILi8ELi2ELb0EN4cute5tupleIJNS5_1CILi128EEENS7_ILi64EEENS7_ILi192EEEEEELi192ENS_6half_tEfNS_4arch4Sm80ELb0ELb1ELb0ELb1ELb1ELb1ELb1ELb0EEENS1_21CollectiveEpilogueFwdINS6_IJS8_SA_S9_EEENS6_IJNS7_ILi1EEESI_SI_EEESC_SE_Li256ELb1ELb1ELb0ELb0EEENS1_19SingleTileSchedulerILb1ELb0ELb1ELi128EEEEEEEEEvNT_6ParamsE,(.L_x_32 - _ZN7cutlass13device_kernelIN5flash19enable_sm80_to_sm89INS1_16FlashAttnFwdSm80INS1_25CollectiveMainloopFwdSm80ILi8ELi2ELb0EN4cute5tupleIJNS5_1CILi128EEENS7_ILi64EEENS7_ILi192EEEEEELi192ENS_6half_tEfNS_4arch4Sm80ELb0ELb1ELb0ELb1ELb1ELb1ELb1ELb0EEENS1_21CollectiveEpilogueFwdINS6_IJS8_SA_S9_EEENS6_IJNS7_ILi1EEESI_SI_EEESC_SE_Li256ELb1ELb1ELb0ELb0EEENS1_19SingleTileSchedulerILb1ELb0ELb1ELi128EEEEEEEEEvNT_6ParamsE)
        .other          _ZN7cutlass13device_kernelIN5flash19enable_sm80_to_sm89INS1_16FlashAttnFwdSm80INS1_25CollectiveMainloopFwdSm80ILi8ELi2ELb0EN4cute5tupleIJNS5_1CILi128EEENS7_ILi64EEENS7_ILi192EEEEEELi192ENS_6half_tEfNS_4arch4Sm80ELb0ELb1ELb0ELb1ELb1ELb1ELb1ELb0EEENS1_21CollectiveEpilogueFwdINS6_IJS8_SA_S9_EEENS6_IJNS7_ILi1EEESI_SI_EEESC_SE_Li256ELb1ELb1ELb0ELb0EEENS1_19SingleTileSchedulerILb1ELb0ELb1ELi128EEEEEEEEEvNT_6ParamsE,@"STO_CUDA_ENTRY STV_DEFAULT"
_ZN7cutlass13device_kernelIN5flash19enable_sm80_to_sm89INS1_16FlashAttnFwdSm80INS1_25CollectiveMainloopFwdSm80ILi8ELi2ELb0EN4cute5tupleIJNS5_1CILi128EEENS7_ILi64EEENS7_ILi192EEEEEELi192ENS_6half_tEfNS_4arch4Sm80ELb0ELb1ELb0ELb1ELb1ELb1ELb1ELb0EEENS1_21CollectiveEpilogueFwdINS6_IJS8_SA_S9_EEENS6_IJNS7_ILi1EEESI_SI_EEESC_SE_Li256ELb1ELb1ELb0ELb0EEENS1_19SingleTileSchedulerILb1ELb0ELb1ELi128EEEEEEEEEvNT_6ParamsE:
[----:B------:R-:W-:Y:S01]  /*0000*/  LDC R1, c[0x0][0x37c] ;  /* 0x0000df00ff017b82 */ /* 0x000fe20000000800 */
[----:B------:R-:W-:Y:S05]  /*0010*/  EXIT ;  /* 0x000000000000794d */ /* 0x000fea0003800000 */
.L_x_14:
        /* <DEDUP_REMOVED lines=14> */
.L_x_32:


//--------------------- .text._ZN7cutlass13device_kernelIN5flash19enable_sm80_to_sm89INS1_16FlashAttnFwdSm80INS1_25CollectiveMainloopFwdSm80ILi8ELi2ELb0EN4cute5tupleIJNS5_1CILi128EEENS7_ILi64EEENS7_ILi192EEEEEELi192ENS_6half_tEfNS_4arch4Sm80ELb1ELb0ELb0ELb0ELb1ELb0ELb1ELb0EEENS1_21CollectiveEpilogueFwdINS6_IJS8_SA_S9_EEENS6_IJNS7_ILi1EEESI_SI_EEESC_SE_Li256ELb0ELb1ELb0ELb0EEENS1_30DynamicPersistentTileSchedulerILi256ELi256ELb0ELb1ELb0EEEEEEEEEvNT_6ParamsE --------------------------
	.section	.text._ZN7cutlass13device_kernelIN5flash19enable_sm80_to_sm89INS1_16FlashAttnFwdSm80INS1_25CollectiveMainloopFwdSm80ILi8ELi2ELb0EN4cute5tupleIJNS5_1CILi128EEENS7_ILi64EEENS7_ILi192EEEEEELi192ENS_6half_tEfNS_4arch4Sm80ELb1ELb0ELb0ELb0ELb1ELb0ELb1ELb0EEENS1_21CollectiveEpilogueFwdINS6_IJS8_SA_S9_EEENS6_IJNS7_ILi1EEESI_SI_EEESC_SE_Li256ELb0ELb1ELb0ELb0EEENS1_30DynamicPersistentTileSchedulerILi256ELi256ELb0ELb1ELb0EEEEEEEEEvNT_6ParamsE,"ax",@progbits
	.align	128
.text._ZN7cutlass13device_kernelIN5flash19enable_sm80_to_sm89INS1_16FlashAttnFwdSm80INS1_25CollectiveMainloopFwdSm80ILi8ELi2ELb0EN4cute5tupleIJNS5_1CILi128EEENS7_ILi64EEENS7_ILi192EEEEEELi192ENS_6half_tEfNS_4arch4Sm80ELb1ELb0ELb0ELb0ELb1ELb0ELb1ELb0EEENS1_21CollectiveEpilogueFwdINS6_IJS8_SA_S9_EEENS6_IJNS7_ILi1EEESI_SI_EEESC_SE_Li256ELb0ELb1ELb0ELb0EEENS1_30DynamicPersistentTileSchedulerILi256ELi256ELb0ELb1ELb0EEEEEEEEEvNT_6ParamsE:
        .type           _ZN7cutlass13device_kernelIN5flash19enable_sm80_to_sm89INS1_16FlashAttnFwdSm80INS1_25CollectiveMainloopFwdSm80ILi8ELi2ELb0EN4cute5tupleIJNS5_1CILi128EEENS7_ILi64EEENS7_ILi192EEEEEELi192ENS_6half_tEfNS_4arch4Sm80ELb1ELb0ELb0ELb0ELb1ELb0ELb1ELb0EEENS1_21CollectiveEpilogueFwdINS6_IJS8_SA_S9_EEENS6_IJNS7_ILi1EEESI_SI_EEESC_SE_Li256ELb0ELb1ELb0ELb0EEENS1_30DynamicPersistentTileSchedulerILi256ELi256ELb0ELb1ELb0EEEEEEEEEvNT_6ParamsE,@function
        .size           _ZN7cutlass13device_kernelIN5flash19enable_sm80_to_sm89INS1_16FlashAttnFwdSm80INS1_25CollectiveMainloopFwdSm80ILi8ELi2ELb0EN4cute5tupleIJNS5_1CILi128EEENS7_ILi64EEENS7_ILi192EEEEEELi192ENS_6half_tEfNS_4arch4Sm80ELb1ELb0ELb0ELb0ELb1ELb0ELb1ELb0EEENS1_21CollectiveEpilogueFwdINS6_IJS8_SA_S9_EEENS6_IJNS7_ILi1EEESI_SI_EEESC_SE_Li256ELb0ELb1ELb0ELb0EEENS1_30DynamicPersistentTileSchedulerILi256ELi256ELb0ELb1ELb0EEEEEEEEEvNT_6ParamsE,(.L_x_33 - _ZN7cutlass13device_kernelIN5flash19enable_sm80_to_sm89INS1_16FlashAttnFwdSm80INS1_25CollectiveMainloopFwdSm80ILi8ELi2ELb0EN4cute5tupleIJNS5_1CILi128EEENS7_ILi64EEENS7_ILi192EEEEEELi192ENS_6half_tEfNS_4arch4Sm80ELb1ELb0ELb0ELb0ELb1ELb0ELb1ELb0EEENS1_21CollectiveEpilogueFwdINS6_IJS8_SA_S9_EEENS6_IJNS7_ILi1EEESI_SI_EEESC_SE_Li256ELb0ELb1ELb0ELb0EEENS1_30DynamicPersistentTileSchedulerILi256ELi256ELb0ELb1ELb0EEEEEEEEEvNT_6ParamsE)
        .other          _ZN7cutlass13device_kernelIN5flash19enable_sm80_to_sm89INS1_16FlashAttnFwdSm80INS1_25CollectiveMainloopFwdSm80ILi8ELi2ELb0EN4cute5tupleIJNS5_1CILi128EEENS7_ILi64EEENS7_ILi192EEEEEELi192ENS_6half_tEfNS_4arch4Sm80ELb1ELb0ELb0ELb0ELb1ELb0ELb1ELb0EEENS1_21CollectiveEpilogueFwdINS6_IJS8_SA_S9_EEENS6_IJNS7_ILi1EEESI_SI_EEESC_SE_Li256ELb0ELb1ELb0ELb0EEENS1_30DynamicPersistentTileSchedulerILi256ELi256ELb0ELb1ELb0EEEEEEEEEvNT_6ParamsE,@"STO_CUDA_ENTRY STV_DEFAULT"
_ZN7cutlass13device_kernelIN5flash19enable_sm80_to_sm89INS1_16FlashAttnFwdSm80INS1_25CollectiveMainloopFwdSm80ILi8ELi2ELb0EN4cute5tupleIJNS5_1CILi128EEENS7_ILi64EEENS7_ILi192EEEEEELi192ENS_6half_tEfNS_4arch4Sm80ELb1ELb0ELb0ELb0ELb1ELb0ELb1ELb0EEENS1_21CollectiveEpilogueFwdINS6_IJS8_SA_S9_EEENS6_IJNS7_ILi1EEESI_SI_EEESC_SE_Li256ELb0ELb1ELb0ELb0EEENS1_30DynamicPersistentTileSchedulerILi256ELi256ELb0ELb1ELb0EEEEEEEEEvNT_6ParamsE:
[----:B------:R-:W-:Y:S01]  /*0000*/  LDC R1, c[0x0][0x37c] ;  /* 0x0000df00ff017b82 */ /* 0x000fe20000000800 */
[----:B------:R-:W-:Y:S05]  /*0010*/  EXIT ;  /* 0x000000000000794d */ /* 0x000fea0003800000 */
.L_x_15:
        /* <DEDUP_REMOVED lines=14> */
.L_x_33:


//--------------------- .text._ZN7cutlass13device_kernelIN5flash19enable_sm80_to_sm89INS1_16FlashAttnFwdSm80INS1_25CollectiveMainloopFwdSm80ILi8ELi2ELb0EN4cute5tupleIJNS5_1CILi128EEENS7_ILi64EEENS7_ILi192EEEEEELi192ENS_6half_tEfNS_4arch4Sm80ELb1ELb0ELb0ELb1ELb1ELb0ELb1ELb0EEENS1_21CollectiveEpilogueFwdINS6_IJS8_SA_S9_EEENS6_IJNS7_ILi1EEESI_SI_EEESC_SE_Li256ELb1ELb1ELb0ELb0EEENS1_19SingleTileSchedulerILb1ELb0ELb1ELi128EEEEEEEEEvNT_6ParamsE --------------------------
	.section	.text._ZN7cutlass13device_kernelIN5flash19enable_sm80_to_sm89INS1_16FlashAttnFwdSm80INS1_25CollectiveMainloopFwdSm80ILi8ELi2ELb0EN4cute5tupleIJNS5_1CILi128EEENS7_ILi64EEENS7_ILi192EEEEEELi192ENS_6half_tEfNS_4arch4Sm80ELb1ELb0ELb0ELb1ELb1ELb0ELb1ELb0EEENS1_21CollectiveEpilogueFwdINS6_IJS8_SA_S9_EEENS6_IJNS7_ILi1EEESI_SI_EEESC_SE_Li256ELb1ELb1ELb0ELb0EEENS1_19SingleTileSchedulerILb1ELb0ELb1ELi128EEEEEEEEEvNT_6ParamsE,"ax",@progbits
	.align	128
.text._ZN7cutlass13device_kernelIN5flash19enable_sm80_to_sm89INS1_16FlashAttnFwdSm80INS1_25CollectiveMainloopFwdSm80ILi8ELi2ELb0EN4cute5tupleIJNS5_1CILi128EEENS7_ILi64EEENS7_ILi192EEEEEELi192ENS_6half_tEfNS_4arch4Sm80ELb1ELb0ELb0ELb1ELb1ELb0ELb1ELb0EEENS1_21CollectiveEpilogueFwdINS6_IJS8_SA_S9_EEENS6_IJNS7_ILi1EEESI_SI_EEESC_SE_Li256ELb1ELb1ELb0ELb0EEENS1_19SingleTileSchedulerILb1ELb0ELb1ELi128EEEEEEEEEvNT_6ParamsE:
        .type           _ZN7cutlass13device_kernelIN5flash19enable_sm80_to_sm89INS1_16FlashAttnFwdSm80INS1_25CollectiveMainloopFwdSm80ILi8ELi2ELb0EN4cute5tupleIJNS5_1CILi128EEENS7_ILi64EEENS7_ILi192EEEEEELi192ENS_6half_tEfNS_4arch4Sm80ELb1ELb0ELb0ELb1ELb1ELb0ELb1ELb0EEENS1_21CollectiveEpilogueFwdINS6_IJS8_SA_S9_EEENS6_IJNS7_ILi1EEESI_SI_EEESC_SE_Li256ELb1ELb1ELb0ELb0EEENS1_19SingleTileSchedulerILb1ELb0ELb1ELi128EEEEEEEEEvNT_6ParamsE,@function
        .size           _ZN7cutlass13device_kernelIN5flash19enable_sm80_to_sm89INS1_16FlashAttnFwdSm80INS1_25CollectiveMainloopFwdSm80ILi8ELi2ELb0EN4cute5tupleIJNS5_1CILi128EEENS7_ILi64EEENS7_ILi192EEEEEELi192ENS_6half_tEfNS_4arch4Sm80ELb1ELb0ELb0ELb1ELb1ELb0ELb1ELb0EEENS1_21CollectiveEpilogueFwdINS6_IJS8_SA_S9_EEENS6_IJNS7_ILi1EEESI_SI_EEESC_SE_Li256ELb1ELb1ELb0ELb0EEENS1_19SingleTileSchedulerILb1ELb0ELb1ELi128EEEEEEEEEvNT_6ParamsE,(.L_x_34 - _ZN7cutlass13device_kernelIN5flash19enable_sm80_to_sm89INS1_16FlashAttnFwdSm80INS1_25CollectiveMainloopFwdSm80ILi8ELi2ELb0EN4cute5tupleIJNS5_1CILi128EEENS7_ILi64EEENS7_ILi192EEEEEELi192ENS_6half_tEfNS_4arch4Sm80ELb1ELb0ELb0ELb1ELb1ELb0ELb1ELb0EEENS1_21CollectiveEpilogueFwdINS6_IJS8_SA_S9_EEENS6_IJNS7_ILi1EEESI_SI_EEESC_SE_Li256ELb1ELb1ELb0ELb0EEENS1_19SingleTileSchedulerILb1ELb0ELb1ELi128EEEEEEEEEvNT_6ParamsE)
        .other          _ZN7cutlass13device_kernelIN5flash19enable_sm80_to_sm89INS1_16FlashAttnFwdSm80INS1_25CollectiveMainloopFwdSm80ILi8ELi2ELb0EN4cute5tupleIJNS5_1CILi128EEENS7_ILi64EEENS7_ILi192EEEEEELi192ENS_6half_tEfNS_4arch4Sm80ELb1ELb0ELb0ELb1ELb1ELb0ELb1ELb0EEENS1_21CollectiveEpilogueFwdINS6_IJS8_SA_S9_EEENS6_IJNS7_ILi1EEESI_SI_EEESC_SE_Li256ELb1ELb1ELb0ELb0EEENS1_19SingleTileSchedulerILb1ELb0ELb1ELi128EEEEEEEEEvNT_6ParamsE,@"STO_CUDA_ENTRY STV_DEFAULT"
_ZN7cutlass13device_kernelIN5flash19enable_sm80_to_sm89INS1_16FlashAttnFwdSm80INS1_25CollectiveMainloopFwdSm80ILi8ELi2ELb0EN4cute5tupleIJNS5_1CILi128EEENS7_ILi64EEENS7_ILi192EEEEEELi192ENS_6half_tEfNS_4arch4Sm80ELb1ELb0ELb0ELb1ELb1ELb0ELb1ELb0EEENS1_21CollectiveEpilogueFwdINS6_IJS8_SA_S9_EEENS6_IJNS7_ILi1EEESI_SI_EEESC_SE_Li256ELb1ELb1ELb0ELb0EEENS1_19SingleTileSchedulerILb1ELb0ELb1ELi128EEEEEEEEEvNT_6ParamsE:
[----:B------:R-:W-:Y:S01]  /*0000*/  LDC R1, c[0x0][0x37c] ;  /* 0x0000df00ff017b82 */ /* 0x000fe20000000800 */
[----:B------:R-:W-:Y:S05]  /*0010*/  EXIT ;  /* 0x000000000000794d */ /* 0x000fea0003800000 */
.L_x_16:
        /* <DEDUP_REMOVED lines=14> */
.L_x_34:


//--------------------- .text._ZN7cutlass13device_kernelIN5flash19enable_sm80_to_sm89INS1_16FlashAttnFwdSm80INS1_25CollectiveMainloopFwdSm80ILi8ELi2ELb0EN4cute5tupleIJNS5_1CILi128EEENS7_ILi64EEENS7_ILi192EEEEEELi192ENS_6half_tEfNS_4arch4Sm80ELb1ELb0ELb0ELb1ELb1ELb1ELb1ELb0EEENS1_21CollectiveEpilogueFwdINS6_IJS8_SA_S9_EEENS6_IJNS7_ILi1EEESI_SI_EEESC_SE_Li256ELb1ELb1ELb0ELb0EEENS1_19SingleTileSchedulerILb1ELb0ELb1ELi128EEEEEEEEEvNT_6ParamsE --------------------------
	.section	.text._ZN7cutlass13device_kernelIN5flash19enable_sm80_to_sm89INS1_16FlashAttnFwdSm80INS1_25CollectiveMainloopFwdSm80ILi8ELi2ELb0EN4cute5tupleIJNS5_1CILi128EEENS7_ILi64EEENS7_ILi192EEEEEELi192ENS_6half_tEfNS_4arch4Sm80ELb1ELb0ELb0ELb1ELb1ELb1ELb1ELb0EEENS1_21CollectiveEpilogueFwdINS6_IJS8_SA_S9_EEENS6_IJNS7_ILi1EEESI_SI_EEESC_SE_Li256ELb1ELb1ELb0ELb0EEENS1_19SingleTileSchedulerILb1ELb0ELb1ELi128EEEEEEEEEvNT_6ParamsE,"ax",@progbits
	.align	128
.text._ZN7cutlass13device_kernelIN5flash19enable_sm80_to_sm89INS1_16FlashAttnFwdSm80INS1_25CollectiveMainloopFwdSm80ILi8ELi2ELb0EN4cute5tupleIJNS5_1CILi128EEENS7_ILi64EEENS7_ILi192EEEEEELi192ENS_6half_tEfNS_4arch4Sm80ELb1ELb0ELb0ELb1ELb1ELb1ELb1ELb0EEENS1_21CollectiveEpilogueFwdINS6_IJS8_SA_S9_EEENS6_IJNS7_ILi1EEESI_SI_EEESC_SE_Li256ELb1ELb1ELb0ELb0EEENS1_19SingleTileSchedulerILb1ELb0ELb1ELi128EEEEEEEEEvNT_6ParamsE:
        .type           _ZN7cutlass13device_kernelIN5flash19enable_sm80_to_sm89INS1_16FlashAttnFwdSm80INS1_25CollectiveMainloopFwdSm80ILi8ELi2ELb0EN4cute5tupleIJNS5_1CILi128EEENS7_ILi64EEENS7_ILi192EEEEEELi192ENS_6half_tEfNS_4arch4Sm80ELb1ELb0ELb0ELb1ELb1ELb1ELb1ELb0EEENS1_21CollectiveEpilogueFwdINS6_IJS8_SA_S9_EEENS6_IJNS7_ILi1EEESI_SI_EEESC_SE_Li256ELb1ELb1ELb0ELb0EEENS1_19SingleTileSchedulerILb1ELb0ELb1ELi128EEEEEEEEEvNT_6ParamsE,@function
        .size           _ZN7cutlass13device_kernelIN5flash19enable_sm80_to_sm89INS1_16FlashAttnFwdSm80INS1_25CollectiveMainloopFwdSm80ILi8ELi2ELb0EN4cute5tupleIJNS5_1CILi128EEENS7_ILi64EEENS7_ILi192EEEEEELi192ENS_6half_tEfNS_4arch4Sm80ELb1ELb0ELb0ELb1ELb1ELb1ELb1ELb0EEENS1_21CollectiveEpilogueFwdINS6_IJS8_SA_S9_EEENS6_IJNS7_ILi1EEESI_SI_EEESC_SE_Li256ELb1ELb1ELb0ELb0EEENS1_19SingleTileSchedulerILb1ELb0ELb1ELi128EEEEEEEEEvNT_6ParamsE,(.L_x_35 - _ZN7cutlass13device_kernelIN5flash19enable_sm80_to_sm89INS1_16FlashAttnFwdSm80INS1_25CollectiveMainloopFwdSm80ILi8ELi2ELb0EN4cute5tupleIJNS5_1CILi128EEENS7_ILi64EEENS7_ILi192EEEEEELi192ENS_6half_tEfNS_4arch4Sm80ELb1ELb0ELb0ELb1ELb1ELb1ELb1ELb0EEENS1_21CollectiveEpilogueFwdINS6_IJS8_SA_S9_EEENS6_IJNS7_ILi1EEESI_SI_EEESC_SE_Li256ELb1ELb1ELb0ELb0EEENS1_19SingleTileSchedulerILb1ELb0ELb1ELi128EEEEEEEEEvNT_6ParamsE)
        .other          _ZN7cutlass13device_kernelIN5flash19enable_sm80_to_sm89INS1_16FlashAttnFwdSm80INS1_25CollectiveMainloopFwdSm80ILi8ELi2ELb0EN4cute5tupleIJNS5_1CILi128EEENS7_ILi64EEENS7_ILi192EEEEEELi192ENS_6half_tEfNS_4arch4Sm80ELb1ELb0ELb0ELb1ELb1ELb1ELb1ELb0EEENS1_21CollectiveEpilogueFwdINS6_IJS8_SA_S9_EEENS6_IJNS7_ILi1EEESI_SI_EEESC_SE_Li256ELb1ELb1ELb0ELb0EEENS1_19SingleTileSchedulerILb1ELb0ELb1ELi128EEEEEEEEEvNT_6ParamsE,@"STO_CUDA_ENTRY STV_DEFAULT"
_ZN7cutlass13device_kernelIN5flash19enable_sm80_to_sm89INS1_16FlashAttnFwdSm80INS1_25CollectiveMainloopFwdSm80ILi8ELi2ELb0EN4cute5tupleIJNS5_1CILi128EEENS7_ILi64EEENS7_ILi192EEEEEELi192ENS_6half_tEfNS_4arch4Sm80ELb1ELb0ELb0ELb1ELb1ELb1ELb1ELb0EEENS1_21CollectiveEpilogueFwdINS6_IJS8_SA_S9_EEENS6_IJNS7_ILi1EEESI_SI_EEESC_SE_Li256ELb1ELb1ELb0ELb0EEENS1_19SingleTileSchedulerILb1ELb0ELb1ELi128EEEEEEEEEvNT_6ParamsE:
[----:B------:R-:W-:Y:S01]  /*0000*/  LDC R1, c[0x0][0x37c] ;  /* 0x0000df00ff017b82 */ /* 0x000fe20000000800 */
[----:B------:R-:W-:Y:S05]  /*0010*/  EXIT ;  /* 0x000000000000794d */ /* 0x000fea0003800000 */
.L_x_17:
        /* <DEDUP_REMOVED lines=14> */
.L_x_35:


//--------------------- .nv.shared.reserved.0     --------------------------
	.section	.nv.shared.reserved.0,"aw",@nobits
	.weak		__nv_reservedSMEM_offset_0_alias
	.size		__nv_reservedSMEM_offset_0_alias, 0, 64
	.other		__nv_reservedSMEM_offset_0_alias,@"STO_CUDA_RESERVED_SHARED STV_DEFAULT"
__nv_reservedSMEM_offset_0_alias:
	.zero		0
	.zero		64


//--------------------- .nv.global                --------------------------
	.section	.nv.global,"aw",@nobits
.nv.global:
	.type		_ZN72_INTERNAL_01b305d5_36_flash_fwd_hdim192_fp16_paged_sm80_cu_ceb34e2a_32324cute1_E,@object
	.size		_ZN72_INTERNAL_01b305d5_36_flash_fwd_hdim192_fp16_paged_sm80_cu_ceb34e2a_32324cute1_E,(_ZN72_INTERNAL_01b305d5_36_flash_fwd_hdim192_fp16_paged_sm80_cu_ceb34e2a_32324cuda3std3__45__cpo6cbeginE - _ZN72_INTERNAL_01b305d5_36_flash_fwd_hdim192_fp16_paged_sm80_cu_ceb34e2a_32324cute1_E)
_ZN72_INTERNAL_01b305d5_36_flash_fwd_hdim192_fp16_paged_sm80_cu_ceb34e2a_32324cute1_E:
	.zero		1
	.type		_ZN72_INTERNAL_01b305d5_36_flash_fwd_hdim192_fp16_paged_sm80_cu_ceb34e2a_32324cuda3std3__45__cpo6cbeginE,@object
	.size		_ZN72_INTERNAL_01b305d5_36_flash_fwd_hdim192_fp16_paged_sm80_cu_ceb34e2a_32324cuda3std3__45__cpo6cbeginE,(_ZN72_INTERNAL_01b305d5_36_flash_fwd_hdim192_fp16_paged_sm80_cu_ceb34e2a_32324cuda3std3__48in_placeE - _ZN72_INTERNAL_01b305d5_36_flash_fwd_hdim192_fp16_paged_sm80_cu_ceb34e2a_32324cuda3std3__45__cpo6cbeginE)
_ZN72_INTERNAL_01b305d5_36_flash_fwd_hdim192_fp16_paged_sm80_cu_ceb34e2a_32324cuda3std3__45__cpo6cbeginE:
	.zero		1
	.type		_ZN72_INTERNAL_01b305d5_36_flash_fwd_hdim192_fp16_paged_sm80_cu_ceb34e2a_32324cuda3std3__48in_placeE,@object
	.size		_ZN72_INTERNAL_01b305d5_36_flash_fwd_hdim192_fp16_paged_sm80_cu_ceb34e2a_32324cuda3std3__48in_placeE,(_ZN72_INTERNAL_01b305d5_36_flash_fwd_hdim192_fp16_paged_sm80_cu_ceb34e2a_32324cuda3std6ranges3__45__cpo9iter_moveE - _ZN72_INTERNAL_01b305d5_36_flash_fwd_hdim192_fp16_paged_sm80_cu_ceb34e2a_32324cuda3std3__48in_placeE)
_ZN72_INTERNAL_01b305d5_36_flash_fwd_hdim192_fp16_paged_sm80_cu_ceb34e2a_32324cuda3std3__48in_placeE:
	.zero		1
	.type		_ZN72_INTERNAL_01b305d5_36_flash_fwd_hdim192_fp16_paged_sm80_cu_ceb34e2a_32324cuda3std6ranges3__45__cpo9iter_moveE,@object
	.size		_ZN72_INTERNAL_01b305d5_36_flash_fwd_hdim192_fp16_paged_sm80_cu_ceb34e2a_32324cuda3std6ranges3__45__cpo9iter_moveE,(_ZN72_INTERNAL_01b305d5_36_flash_fwd_hdim192_fp16_paged_sm80_cu_ceb34e2a_32324cuda3std3__45__cpo5beginE - _ZN72_INTERNAL_01b305d5_36_flash_fwd_hdim192_fp16_paged_sm80_cu_ceb34e2a_32324cuda3std6ranges3__45__cpo9iter_moveE)
_ZN72_INTERNAL_01b305d5_36_flash_fwd_hdim192_fp16_paged_sm80_cu_ceb34e2a_32324cuda3std6ranges3__45__cpo9iter_moveE:
	.zero		1
	.type		_ZN72_INTERNAL_01b305d5_36_flash_fwd_hdim192_fp16_paged_sm80_cu_ceb34e2a_32324cuda3std3__45__cpo5beginE,@object
	.size		_ZN72_INTERNAL_01b305d5_36_flash_fwd_hdim192_fp16_paged_sm80_cu_ceb34e2a_32324cuda3std3__45__cpo5beginE,(_ZN72_INTERNAL_01b305d5_36_flash_fwd_hdim192_fp16_paged_sm80_cu_ceb34e2a_32324cuda3std3__474_GLOBAL__N__01b305d5_36_flash_fwd_hdim192_fp16_paged_sm80_cu_ceb34e2a_32326ignoreE - _ZN72_INTERNAL_01b305d5_36_flash_fwd_hdim192_fp16_paged_sm80_cu_ceb34e2a_32324cuda3std3__45__cpo5beginE)
_ZN72_INTERNAL_01b305d5_36_flash_fwd_hdim192_fp16_paged_sm80_cu_ceb34e2a_32324cuda3std3__45__cpo5beginE:
	.zero		1
	.type		_ZN72_INTERNAL_01b305d5_36_flash_fwd_hdim192_fp16_paged_sm80_cu_ceb34e2a_32324cuda3std3__474_GLOBAL__N__01b305d5_36_flash_fwd_hdim192_fp16_paged_sm80_cu_ceb34e2a_32326ignoreE,@object
	.size		_ZN72_INTERNAL_01b305d5_36_flash_fwd_hdim192_fp16_paged_sm80_cu_ceb34e2a_32324cuda3std3__474_GLOBAL__N__01b305d5_36_flash_fwd_hdim192_fp16_paged_sm80_cu_ceb34e2a_32326ignoreE,(_ZN72_INTERNAL_01b305d5_36_flash_fwd_hdim192_fp16_paged_sm80_cu_ceb34e2a_32324cute7productE - _ZN72_INTERNAL_01b305d5_36_flash_fwd_hdim192_fp16_paged_sm80_cu_ceb34e2a_32324cuda3std3__474_GLOBAL__N__01b305d5_36_flash_fwd_hdim192_fp16_paged_sm80_cu_ceb34e2a_32326ignoreE)
_ZN72_INTERNAL_01b305d5_36_flash_fwd_hdim192_fp16_paged_sm80_cu_ceb34e2a_32324cuda3std3__474_GLOBAL__N__01b305d5_36_flash_fwd_hdim192_fp16_paged_sm80_cu_ceb34e2a_32326ignoreE:
	.zero		1
	.type		_ZN72_INTERNAL_01b305d5_36_flash_fwd_hdim192_fp16_paged_sm80_cu_ceb34e2a_32324cute7productE,@object
	.size		_ZN72_INTERNAL_01b305d5_36_flash_fwd_hdim192_fp16_paged_sm80_cu_ceb34e2a_32324cute7productE,(_ZN72_INTERNAL_01b305d5_36_flash_fwd_hdim192_fp16_paged_sm80_cu_ceb34e2a_32324cuda3std3__45__cpo3endE - _ZN72_INTERNAL_01b305d5_36_flash_fwd_hdim192_fp16_paged_sm80_cu_ceb34e2a_32324cute7productE)
_ZN72_INTERNAL_01b305d5_36_flash_fwd_hdim192_fp16_paged_sm80_cu_ceb34e2a_32324cute7productE:
	.zero		1
	.type		_ZN72_INTERNAL_01b305d5_36_flash_fwd_hdim192_fp16_paged_sm80_cu_ceb34e2a_32324cuda3std3__45__cpo3endE,@object
	.size		_ZN72_INTERNAL_01b305d5_36_flash_fwd_hdim192_fp16_paged_sm80_cu_ceb34e2a_32324cuda3std3__45__cpo3endE,(_ZN72_INTERNAL_01b305d5_36_flash_fwd_hdim192_fp16_paged_sm80_cu_ceb34e2a_32324cuda3std3__419piecewise_constructE - _ZN72_INTERNAL_01b305d5_36_flash_fwd_hdim192_fp16_paged_sm80_cu_ceb34e2a_32324cuda3std3__45__cpo3endE)
_ZN72_INTERNAL_01b305d5_36_flash_fwd_hdim192_fp16_paged_sm80_cu_ceb34e2a_32324cuda3std3__45__cpo3endE:
	.zero		1
	.type		_ZN72_INTERNAL_01b305d5_36_flash_fwd_hdim192_fp16_paged_sm80_cu_ceb34e2a_32324cuda3std3__419piecewise_constructE,@object
	.size		_ZN72_INTERNAL_01b305d5_36_flash_fwd_hdim192_fp16_paged_sm80_cu_ceb34e2a_32324cuda3std3__419piecewise_constructE,(_ZN72_INTERNAL_01b305d5_36_flash_fwd_hdim192_fp16_paged_sm80_cu_ceb34e2a_32324cuda3std3__45__cpo4cendE - _ZN72_INTERNAL_01b305d5_36_flash_fwd_hdim192_fp16_paged_sm80_cu_ceb34e2a_32324cuda3std3__419piecewise_constructE)
_ZN72_INTERNAL_01b305d5_36_flash_fwd_hdim192_fp16_paged_sm80_cu_ceb34e2a_32324cuda3std3__419piecewise_constructE:
	.zero		1
	.type		_ZN72_INTERNAL_01b305d5_36_flash_fwd_hdim192_fp16_paged_sm80_cu_ceb34e2a_32324cuda3std3__45__cpo4cendE,@object
	.size		_ZN72_INTERNAL_01b305d5_36_flash_fwd_hdim192_fp16_paged_sm80_cu_ceb34e2a_32324cuda3std3__45__cpo4cendE,(_ZN72_INTERNAL_01b305d5_36_flash_fwd_hdim192_fp16_paged_sm80_cu_ceb34e2a_32324cuda3std6ranges3__45__cpo4swapE - _ZN72_INTERNAL_01b305d5_36_flash_fwd_hdim192_fp16_paged_sm80_cu_ceb34e2a_32324cuda3std3__45__cpo4cendE)
_ZN72_INTERNAL_01b305d5_36_flash_fwd_hdim192_fp16_paged_sm80_cu_ceb34e2a_32324cuda3std3__45__cpo4cendE:
	.zero		1
	.type		_ZN72_INTERNAL_01b305d5_36_flash_fwd_hdim192_fp16_paged_sm80_cu_ceb34e2a_32324cuda3std6ranges3__45__cpo4swapE,@object
	.size		_ZN72_INTERNAL_01b305d5_36_flash_fwd_hdim192_fp16_paged_sm80_cu_ceb34e2a_32324cuda3std6ranges3__45__cpo4swapE,(.L_7 - _ZN72_INTERNAL_01b305d5_36_flash_fwd_hdim192_fp16_paged_sm80_cu_ceb34e2a_32324cuda3std6ranges3__45__cpo4swapE)
_ZN72_INTERNAL_01b305d5_36_flash_fwd_hdim192_fp16_paged_sm80_cu_ceb34e2a_32324cuda3std6ranges3__45__cpo4swapE:
	.zero		1
.L_7:


//--------------------- .nv.constant0._ZN7cutlass13device_kernelIN5flash19enable_sm80_to_sm89INS1_16FlashAttnFwdSm80INS1_25CollectiveMainloopFwdSm80ILi8ELi1ELb0EN4cute5tupleIJNS5_1CILi128EEENS7_ILi64EEENS7_ILi192EEEEEELi192ENS_6half_tEfNS_4arch4Sm80ELb0ELb0ELb0ELb0ELb1ELb0ELb1ELb0EEENS1_21CollectiveEpilogueFwdINS6_IJS8_SA_S9_EEENS6_IJNS7_ILi1EEESI_SI_EEESC_SE_Li256ELb0ELb1ELb0ELb0EEENS1_19SingleTileSchedulerILb0ELb0ELb1ELi128EEEEEEEEEvNT_6ParamsE --------------------------
	.section	.nv.constant0._ZN7cutlass13device_kernelIN5flash19enable_sm80_to_sm89INS1_16FlashAttnFwdSm80INS1_25CollectiveMainloopFwdSm80ILi8ELi1ELb0EN4cute5tupleIJNS5_1CILi128EEENS7_ILi64EEENS7_ILi192EEEEEELi192ENS_6half_tEfNS_4arch4Sm80ELb0ELb0ELb0ELb0ELb1ELb0ELb1ELb0EEENS1_21CollectiveEpilogueFwdINS6_IJS8_SA_S9_EEENS6_IJNS7_ILi1EEESI_SI_EEESC_SE_Li256ELb0ELb1ELb0ELb0EEENS1_19SingleTileSchedulerILb0ELb0ELb1ELi128EEEEEEEEEvNT_6ParamsE,"a",@progbits
	.sectionflags	@""
	.align	4
.nv.constant0._ZN7cutlass13device_kernelIN5flash19enable_sm80_to_sm89INS1_16FlashAttnFwdSm80INS1_25CollectiveMainloopFwdSm80ILi8ELi1ELb0EN4cute5tupleIJNS5_1CILi128EEENS7_ILi64EEENS7_ILi192EEEEEELi192ENS_6half_tEfNS_4arch4Sm80ELb0ELb0ELb0ELb0ELb1ELb0ELb1ELb0EEENS1_21CollectiveEpilogueFwdINS6_IJS8_SA_S9_EEENS6_IJNS7_ILi1EEESI_SI_EEESC_SE_Li256ELb0ELb1ELb0ELb0EEENS1_19SingleTileSchedulerILb0ELb0ELb1ELi128EEEEEEEEEvNT_6ParamsE:
	.zero		1944


//--------------------- .nv.constant0._ZN7cutlass13device_kernelIN5flash19enable_sm80_to_sm89INS1_16FlashAttnFwdSm80INS1_25CollectiveMainloopFwdSm80ILi8ELi1ELb0EN4cute5tupleIJNS5_1CILi128EEENS7_ILi64EEENS7_ILi192EEEEEELi192ENS_6half_tEfNS_4arch4Sm80ELb0ELb0ELb0ELb1ELb1ELb0ELb1ELb0EEENS1_21CollectiveEpilogueFwdINS6_IJS8_SA_S9_EEENS6_IJNS7_ILi1EEESI_SI_EEESC_SE_Li256ELb1ELb1ELb0ELb0EEENS1_19SingleTileSchedulerILb1ELb0ELb1ELi128EEEEEEEEEvNT_6ParamsE --------------------------
	.section	.nv.constant0._ZN7cutlass13device_kernelIN5flash19enable_sm80_to_sm89INS1_16FlashAttnFwdSm80INS1_25CollectiveMainloopFwdSm80ILi8ELi1ELb0EN4cute5tupleIJNS5_1CILi128EEENS7_ILi64EEENS7_ILi192EEEEEELi192ENS_6half_tEfNS_4arch4Sm80ELb0ELb0ELb0ELb1ELb1ELb0ELb1ELb0EEENS1_21CollectiveEpilogueFwdINS6_IJS8_SA_S9_EEENS6_IJNS7_ILi1EEESI_SI_EEESC_SE_Li256ELb1ELb1ELb0ELb0EEENS1_19SingleTileSchedulerILb1ELb0ELb1ELi128EEEEEEEEEvNT_6ParamsE,"a",@progbits
	.sectionflags	@""
	.align	4
.nv.constant0._ZN7cutlass13device_kernelIN5flash19enable_sm80_to_sm89INS1_16FlashAttnFwdSm80INS1_25CollectiveMainloopFwdSm80ILi8ELi1ELb0EN4cute5tupleIJNS5_1CILi128EEENS7_ILi64EEENS7_ILi192EEEEEELi192ENS_6half_tEfNS_4arch4Sm80ELb0ELb0ELb0ELb1ELb1ELb0ELb1ELb0EEENS1_21CollectiveEpilogueFwdINS6_IJS8_SA_S9_EEENS6_IJNS7_ILi1EEESI_SI_EEESC_SE_Li256ELb1ELb1ELb0ELb0EEENS1_19SingleTileSchedulerILb1ELb0ELb1ELi128EEEEEEEEEvNT_6ParamsE:
	.zero		1944


//--------------------- .nv.constant0._ZN7cutlass13device_kernelIN5flash19enable_sm80_to_sm89INS1_16FlashAttnFwdSm80INS1_25CollectiveMainloopFwdSm80ILi8ELi1ELb0EN4cute5tupleIJNS5_1CILi128EEENS7_ILi64EEENS7_ILi192EEEEEELi192ENS_6half_tEfNS_4arch4Sm80ELb0ELb0ELb0ELb1ELb1ELb1ELb1ELb0EEENS1_21CollectiveEpilogueFwdINS6_IJS8_SA_S9_EEENS6_IJNS7_ILi1EEESI_SI_EEESC_SE_Li256ELb1ELb1ELb0ELb0EEENS1_19SingleTileSchedulerILb1ELb0ELb1ELi128EEEEEEEEEvNT_6ParamsE --------------------------
	.section	.nv.constant0._ZN7cutlass13device_kernelIN5flash19enable_sm80_to_sm89INS1_16FlashAttnFwdSm80INS1_25CollectiveMainloopFwdSm80ILi8ELi1ELb0EN4cute5tupleIJNS5_1CILi128EEENS7_ILi64EEENS7_ILi192EEEEEELi192ENS_6half_tEfNS_4arch4Sm80ELb0ELb0ELb0ELb1ELb1ELb1ELb1ELb0EEENS1_21CollectiveEpilogueFwdINS6_IJS8_SA_S9_EEENS6_IJNS7_ILi1EEESI_SI_EEESC_SE_Li256ELb1ELb1ELb0ELb0EEENS1_19SingleTileSchedulerILb1ELb0ELb1ELi128EEEEEEEEEvNT_6ParamsE,"a",@progbits
	.sectionflags	@""
	.align	4
.nv.constant0._ZN7cutlass13device_kernelIN5flash19enable_sm80_to_sm89INS1_16FlashAttnFwdSm80INS1_25CollectiveMainloopFwdSm80ILi8ELi1ELb0EN4cute5tupleIJNS5_1CILi128EEENS7_ILi64EEENS7_ILi192EEEEEELi192ENS_6half_tEfNS_4arch4Sm80ELb0ELb0ELb0ELb1ELb1ELb1ELb1ELb0EEENS1_21CollectiveEpilogueFwdINS6_IJS8_SA_S9_EEENS6_IJNS7_ILi1EEESI_SI_EEESC_SE_Li256ELb1ELb1ELb0ELb0EEENS1_19SingleTileSchedulerILb1ELb0ELb1ELi128EEEEEEEEEvNT_6ParamsE:
	.zero		1944


//--------------------- .nv.constant0._ZN7cutlass13device_kernelIN5flash19enable_sm80_to_sm89INS1_16FlashAttnFwdSm80INS1_25CollectiveMainloopFwdSm80ILi8ELi1ELb0EN4cute5tupleIJNS5_1CILi128EEENS7_ILi64EEENS7_ILi192EEEEEELi192ENS_6half_tEfNS_4arch4Sm80ELb0ELb1ELb0ELb0ELb1ELb0ELb1ELb0EEENS1_21CollectiveEpilogueFwdINS6_IJS8_SA_S9_EEENS6_IJNS7_ILi1EEESI_SI_EEESC_SE_Li256ELb0ELb1ELb0ELb0EEENS1_19SingleTileSchedulerILb0ELb0ELb1ELi128EEEEEEEEEvNT_6ParamsE --------------------------
	.section	.nv.constant0._ZN7cutlass13device_kernelIN5flash19enable_sm80_to_sm89INS1_16FlashAttnFwdSm80INS1_25CollectiveMainloopFwdSm80ILi8ELi1ELb0EN4cute5tupleIJNS5_1CILi128EEENS7_ILi64EEENS7_ILi192EEEEEELi192ENS_6half_tEfNS_4arch4Sm80ELb0ELb1ELb0ELb0ELb1ELb0ELb1ELb0EEENS1_21CollectiveEpilogueFwdINS6_IJS8_SA_S9_EEENS6_IJNS7_ILi1EEESI_SI_EEESC_SE_Li256ELb0ELb1ELb0ELb0EEENS1_19SingleTileSchedulerILb0ELb0ELb1ELi128EEEEEEEEEvNT_6ParamsE,"a",@progbits
	.sectionflags	@""
	.align	4
.nv.constant0._ZN7cutlass13device_kernelIN5flash19enable_sm80_to_sm89INS1_16FlashAttnFwdSm80INS1_25CollectiveMainloopFwdSm80ILi8ELi1ELb0EN4cute5tupleIJNS5_1CILi128EEENS7_ILi64EEENS7_ILi192EEEEEELi192ENS_6half_tEfNS_4arch4Sm80ELb0ELb1ELb0ELb0ELb1ELb0ELb1ELb0EEENS1_21CollectiveEpilogueFwdINS6_IJS8_SA_S9_EEENS6_IJNS7_ILi1EEESI_SI_EEESC_SE_Li256ELb0ELb1ELb0ELb0EEENS1_19SingleTileSchedulerILb0ELb0ELb1ELi128EEEEEEEEEvNT_6ParamsE:
	.zero		1944


//--------------------- .nv.constant0._ZN7cutlass13device_kernelIN5flash19enable_sm80_to_sm89INS1_16FlashAttnFwdSm80INS1_25CollectiveMainloopFwdSm80ILi8ELi1ELb0EN4cute5tupleIJNS5_1CILi128EEENS7_ILi64EEENS7_ILi192EEEEEELi192ENS_6half_tEfNS_4arch4Sm80ELb0ELb1ELb0ELb1ELb1ELb0ELb1ELb0EEENS1_21CollectiveEpilogueFwdINS6_IJS8_SA_S9_EEENS6_IJNS7_ILi1EEESI_SI_EEESC_SE_Li256ELb1ELb1ELb0ELb0EEENS1_19SingleTileSchedulerILb1ELb0ELb1ELi128EEEEEEEEEvNT_6ParamsE --------------------------
	.section	.nv.constant0._ZN7cutlass13device_kernelIN5flash19enable_sm80_to_sm89INS1_16FlashAttnFwdSm80INS1_25CollectiveMainloopFwdSm80ILi8ELi1ELb0EN4cute5tupleIJNS5_1CILi128EEENS7_ILi64EEENS7_ILi192EEEEEELi192ENS_6half_tEfNS_4arch4Sm80ELb0ELb1ELb0ELb1ELb1ELb0ELb1ELb0EEENS1_21CollectiveEpilogueFwdINS6_IJS8_SA_S9_EEENS6_IJNS7_ILi1EEESI_SI_EEESC_SE_Li256ELb1ELb1ELb0ELb0EEENS1_19SingleTileSchedulerILb1ELb0ELb1ELi128EEEEEEEEEvNT_6ParamsE,"a",@progbits
	.sectionflags	@""
	.align	4
.nv.constant0._ZN7cutlass13device_kernelIN5flash19enable_sm80_to_sm89INS1_16FlashAttnFwdSm80INS1_25CollectiveMainloopFwdSm80ILi8ELi1ELb0EN4cute5tupleIJNS5_1CILi128EEENS7_ILi64EEENS7_ILi192EEEEEELi192ENS_6half_tEfNS_4arch4Sm80ELb0ELb1ELb0ELb1ELb1ELb0ELb1ELb0EEENS1_21CollectiveEpilogueFwdINS6_IJS8_SA_S9_EEENS6_IJNS7_ILi1EEESI_SI_EEESC_SE_Li256ELb1ELb1ELb0ELb0EEENS1_19SingleTileSchedulerILb1ELb0ELb1ELi128EEEEEEEEEvNT_6ParamsE:
	.zero		1944


//--------------------- .nv.constant0._ZN7cutlass13device_kernelIN5flash19enable_sm80_to_sm89INS1_16FlashAttnFwdSm80INS1_25CollectiveMainloopFwdSm80ILi8ELi1ELb0EN4cute5tupleIJNS5_1CILi128EEENS7_ILi64EEENS7_ILi192EEEEEELi192ENS_6half_tEfNS_4arch4Sm80ELb0ELb1ELb0ELb1ELb1ELb1ELb1ELb0EEENS1_21CollectiveEpilogueFwdINS6_IJS8_SA_S9_EEENS6_IJNS7_ILi1EEESI_SI_EEESC_SE_Li256ELb1ELb1ELb0ELb0EEENS1_19SingleTileSchedulerILb1ELb0ELb1ELi128EEEEEEEEEvNT_6ParamsE --------------------------
	.section	.nv.constant0._ZN7cutlass13device_kernelIN5flash19enable_sm80_to_sm89INS1_16FlashAttnFwdSm80INS1_25CollectiveMainloopFwdSm80ILi8ELi1ELb0EN4cute5tupleIJNS5_1CILi128EEENS7_ILi64EEENS7_ILi192EEEEEELi192ENS_6half_tEfNS_4arch4Sm80ELb0ELb1ELb0ELb1ELb1ELb1ELb1ELb0EEENS1_21CollectiveEpilogueFwdINS6_IJS8_SA_S9_EEENS6_IJNS7_ILi1EEESI_SI_EEESC_SE_Li256ELb1ELb1ELb0ELb0EEENS1_19SingleTileSchedulerILb1ELb0ELb1ELi128EEEEEEEEEvNT_6ParamsE,"a",@progbits
	.sectionflags	@""
	.align	4
.nv.constant0._ZN7cutlass13device_kernelIN5flash19enable_sm80_to_sm89INS1_16FlashAttnFwdSm80INS1_25CollectiveMainloopFwdSm80ILi8ELi1ELb0EN4cute5tupleIJNS5_1CILi128EEENS7_ILi64EEENS7_ILi192EEEEEELi192ENS_6half_tEfNS_4arch4Sm80ELb0ELb1ELb0ELb1ELb1ELb1ELb1ELb0EEENS1_21CollectiveEpilogueFwdINS6_IJS8_SA_S9_EEENS6_IJNS7_ILi1EEESI_SI_EEESC_SE_Li256ELb1ELb1ELb0ELb0EEENS1_19SingleTileSchedulerILb1ELb0ELb1ELi128EEEEEEEEEvNT_6ParamsE:
	.zero		1944


//--------------------- .nv.constant0._ZN7cutlass13device_kernelIN5flash19enable_sm80_to_sm89INS1_16FlashAttnFwdSm80INS1_25CollectiveMainloopFwdSm80ILi8ELi1ELb0EN4cute5tupleIJNS5_1CILi128EEENS7_ILi64EEENS7_ILi192EEEEEELi192ENS_6half_tEfNS_4arch4Sm80ELb1ELb0ELb0ELb0ELb1ELb0ELb1ELb0EEENS1_21CollectiveEpilogueFwdINS6_IJS8_SA_S9_EEENS6_IJNS7_ILi1EEESI_SI_EEESC_SE_Li256ELb0ELb1ELb0ELb0EEENS1_30DynamicPersistentTileSchedulerILi256ELi256ELb0ELb1ELb0EEEEEEEEEvNT_6ParamsE --------------------------
	.section	.nv.constant0._ZN7cutlass13device_kernelIN5flash19enable_sm80_to_sm89INS1_16FlashAttnFwdSm80INS1_25CollectiveMainloopFwdSm80ILi8ELi1ELb0EN4cute5tupleIJNS5_1CILi128EEENS7_ILi64EEENS7_ILi192EEEEEELi192ENS_6half_tEfNS_4arch4Sm80ELb1ELb0ELb0ELb0ELb1ELb0ELb1ELb0EEENS1_21CollectiveEpilogueFwdINS6_IJS8_SA_S9_EEENS6_IJNS7_ILi1EEESI_SI_EEESC_SE_Li256ELb0ELb1ELb0ELb0EEENS1_30DynamicPersistentTileSchedulerILi256ELi256ELb0ELb1ELb0EEEEEEEEEvNT_6ParamsE,"a",@progbits
	.sectionflags	@""
	.align	4
.nv.constant0._ZN7cutlass13device_kernelIN5flash19enable_sm80_to_sm89INS1_16FlashAttnFwdSm80INS1_25CollectiveMainloopFwdSm80ILi8ELi1ELb0EN4cute5tupleIJNS5_1CILi128EEENS7_ILi64EEENS7_ILi192EEEEEELi192ENS_6half_tEfNS_4arch4Sm80ELb1ELb0ELb0ELb0ELb1ELb0ELb1ELb0EEENS1_21CollectiveEpilogueFwdINS6_IJS8_SA_S9_EEENS6_IJNS7_ILi1EEESI_SI_EEESC_SE_Li256ELb0ELb1ELb0ELb0EEENS1_30DynamicPersistentTileSchedulerILi256ELi256ELb0ELb1ELb0EEEEEEEEEvNT_6ParamsE:
	.zero		1960


//--------------------- .nv.constant0._ZN7cutlass13device_kernelIN5flash19enable_sm80_to_sm89INS1_16FlashAttnFwdSm80INS1_25CollectiveMainloopFwdSm80ILi8ELi1ELb0EN4cute5tupleIJNS5_1CILi128EEENS7_ILi64EEENS7_ILi192EEEEEELi192ENS_6half_tEfNS_4arch4Sm80ELb1ELb0ELb0ELb1ELb1ELb0ELb1ELb0EEENS1_21CollectiveEpilogueFwdINS6_IJS8_SA_S9_EEENS6_IJNS7_ILi1EEESI_SI_EEESC_SE_Li256ELb1ELb1ELb0ELb0EEENS1_19SingleTileSchedulerILb1ELb0ELb1ELi128EEEEEEEEEvNT_6ParamsE --------------------------
	.section	.nv.constant0._ZN7cutlass13device_kernelIN5flash19enable_sm80_to_sm89INS1_16FlashAttnFwdSm80INS1_25CollectiveMainloopFwdSm80ILi8ELi1ELb0EN4cute5tupleIJNS5_1CILi128EEENS7_ILi64EEENS7_ILi192EEEEEELi192ENS_6half_tEfNS_4arch4Sm80ELb1ELb0ELb0ELb1ELb1ELb0ELb1ELb0EEENS1_21CollectiveEpilogueFwdINS6_IJS8_SA_S9_EEENS6_IJNS7_ILi1EEESI_SI_EEESC_SE_Li256ELb1ELb1ELb0ELb0EEENS1_19SingleTileSchedulerILb1ELb0ELb1ELi128EEEEEEEEEvNT_6ParamsE,"a",@progbits
	.sectionflags	@""
	.align	4
.nv.constant0._ZN7cutlass13device_kernelIN5flash19enable_sm80_to_sm89INS1_16FlashAttnFwdSm80INS1_25CollectiveMainloopFwdSm80ILi8ELi1ELb0EN4cute5tupleIJNS5_1CILi128EEENS7_ILi64EEENS7_ILi192EEEEEELi192ENS_6half_tEfNS_4arch4Sm80ELb1ELb0ELb0ELb1ELb1ELb0ELb1ELb0EEENS1_21CollectiveEpilogueFwdINS6_IJS8_SA_S9_EEENS6_IJNS7_ILi1EEESI_SI_EEESC_SE_Li256ELb1ELb1ELb0ELb0EEENS1_19SingleTileSchedulerILb1ELb0ELb1ELi128EEEEEEEEEvNT_6ParamsE:
	.zero		1944


//--------------------- .nv.constant0._ZN7cutlass13device_kernelIN5flash19enable_sm80_to_sm89INS1_16FlashAttnFwdSm80INS1_25CollectiveMainloopFwdSm80ILi8ELi1ELb0EN4cute5tupleIJNS5_1CILi128EEENS7_ILi64EEENS7_ILi192EEEEEELi192ENS_6half_tEfNS_4arch4Sm80ELb1ELb0ELb0ELb1ELb1ELb1ELb1ELb0EEENS1_21CollectiveEpilogueFwdINS6_IJS8_SA_S9_EEENS6_IJNS7_ILi1EEESI_SI_EEESC_SE_Li256ELb1ELb1ELb0ELb0EEENS1_19SingleTileSchedulerILb1ELb0ELb1ELi128EEEEEEEEEvNT_6ParamsE --------------------------
	.section	.nv.constant0._ZN7cutlass13device_kernelIN5flash19enable_sm80_to_sm89INS1_16FlashAttnFwdSm80INS1_25CollectiveMainloopFwdSm80ILi8ELi1ELb0EN4cute5tupleIJNS5_1CILi128EEENS7_ILi64EEENS7_ILi192EEEEEELi192ENS_6half_tEfNS_4arch4Sm80ELb1ELb0ELb0ELb1ELb1ELb1ELb1ELb0EEENS1_21CollectiveEpilogueFwdINS6_IJS8_SA_S9_EEENS6_IJNS7_ILi1EEESI_SI_EEESC_SE_Li256ELb1ELb1ELb0ELb0EEENS1_19SingleTileSchedulerILb1ELb0ELb1ELi128EEEEEEEEEvNT_6ParamsE,"a",@progbits
	.sectionflags	@""
	.align	4
.nv.constant0._ZN7cutlass13device_kernelIN5flash19enable_sm80_to_sm89INS1_16FlashAttnFwdSm80INS1_25CollectiveMainloopFwdSm80ILi8ELi1ELb0EN4cute5tupleIJNS5_1CILi128EEENS7_ILi64EEENS7_ILi192EEEEEELi192ENS_6half_tEfNS_4arch4Sm80ELb1ELb0ELb0ELb1ELb1ELb1ELb1ELb0EEENS1_21CollectiveEpilogueFwdINS6_IJS8_SA_S9_EEENS6_IJNS7_ILi1EEESI_SI_EEESC_SE_Li256ELb1ELb1ELb0ELb0EEENS1_19SingleTileSchedulerILb1ELb0ELb1ELi128EEEEEEEEEvNT_6ParamsE:
	.zero		1944


//--------------------- .nv.constant0._ZN7cutlass13device_kernelIN5flash19enable_sm80_to_sm89INS1_16FlashAttnFwdSm80INS1_25CollectiveMainloopFwdSm80ILi8ELi2ELb0EN4cute5tupleIJNS5_1CILi128EEENS7_ILi64EEENS7_ILi192EEEEEELi192ENS_6half_tEfNS_4arch4Sm80ELb0ELb0ELb0ELb0ELb1ELb0ELb1ELb0EEENS1_21CollectiveEpilogueFwdINS6_IJS8_SA_S9_EEENS6_IJNS7_ILi1EEESI_SI_EEESC_SE_Li256ELb0ELb1ELb0ELb0EEENS1_19SingleTileSchedulerILb0ELb0ELb1ELi128EEEEEEEEEvNT_6ParamsE --------------------------
	.section	.nv.constant0._ZN7cutlass13device_kernelIN5flash19enable_sm80_to_sm89INS1_16FlashAttnFwdSm80INS1_25CollectiveMainloopFwdSm80ILi8ELi2ELb0EN4cute5tupleIJNS5_1CILi128EEENS7_ILi64EEENS7_ILi192EEEEEELi192ENS_6half_tEfNS_4arch4Sm80ELb0ELb0ELb0ELb0ELb1ELb0ELb1ELb0EEENS1_21CollectiveEpilogueFwdINS6_IJS8_SA_S9_EEENS6_IJNS7_ILi1EEESI_SI_EEESC_SE_Li256ELb0ELb1ELb0ELb0EEENS1_19SingleTileSchedulerILb0ELb0ELb1ELi128EEEEEEEEEvNT_6ParamsE,"a",@progbits
	.sectionflags	@""
	.align	4
.nv.constant0._ZN7cutlass13device_kernelIN5flash19enable_sm80_to_sm89INS1_16FlashAttnFwdSm80INS1_25CollectiveMainloopFwdSm80ILi8ELi2ELb0EN4cute5tupleIJNS5_1CILi128EEENS7_ILi64EEENS7_ILi192EEEEEELi192ENS_6half_tEfNS_4arch4Sm80ELb0ELb0ELb0ELb0ELb1ELb0ELb1ELb0EEENS1_21CollectiveEpilogueFwdINS6_IJS8_SA_S9_EEENS6_IJNS7_ILi1EEESI_SI_EEESC_SE_Li256ELb0ELb1ELb0ELb0EEENS1_19SingleTileSchedulerILb0ELb0ELb1ELi128EEEEEEEEEvNT_6ParamsE:
	.zero		1944


//--------------------- .nv.constant0._ZN7cutlass13device_kernelIN5flash19enable_sm80_to_sm89INS1_16FlashAttnFwdSm80INS1_25CollectiveMainloopFwdSm80ILi8ELi2ELb0EN4cute5tupleIJNS5_1CILi128EEENS7_ILi64EEENS7_ILi192EEEEEELi192ENS_6half_tEfNS_4arch4Sm80ELb0ELb0ELb0ELb1ELb1ELb0ELb1ELb0EEENS1_21CollectiveEpilogueFwdINS6_IJS8_SA_S9_EEENS6_IJNS7_ILi1EEESI_SI_EEESC_SE_Li256ELb1ELb1ELb0ELb0EEENS1_19SingleTileSchedulerILb1ELb0ELb1ELi128EEEEEEEEEvNT_6ParamsE --------------------------
	.section	.nv.constant0._ZN7cutlass13device_kernelIN5flash19enable_sm80_to_sm89INS1_16FlashAttnFwdSm80INS1_25CollectiveMainloopFwdSm80ILi8ELi2ELb0EN4cute5tupleIJNS5_1CILi128EEENS7_ILi64EEENS7_ILi192EEEEEELi192ENS_6half_tEfNS_4arch4Sm80ELb0ELb0ELb0ELb1ELb1ELb0ELb1ELb0EEENS1_21CollectiveEpilogueFwdINS6_IJS8_SA_S9_EEENS6_IJNS7_ILi1EEESI_SI_EEESC_SE_Li256ELb1ELb1ELb0ELb0EEENS1_19SingleTileSchedulerILb1ELb0ELb1ELi128EEEEEEEEEvNT_6ParamsE,"a",@progbits
	.sectionflags	@""
	.align	4
.nv.constant0._ZN7cutlass13device_kernelIN5flash19enable_sm80_to_sm89INS1_16FlashAttnFwdSm80INS1_25CollectiveMainloopFwdSm80ILi8ELi2ELb0EN4cute5tupleIJNS5_1CILi128EEENS7_ILi64EEENS7_ILi192EEEEEELi192ENS_6half_tEfNS_4arch4Sm80ELb0ELb0ELb0ELb1ELb1ELb0ELb1ELb0EEENS1_21CollectiveEpilogueFwdINS6_IJS8_SA_S9_EEENS6_IJNS7_ILi1EEESI_SI_EEESC_SE_Li256ELb1ELb1ELb0ELb0EEENS1_19SingleTileSchedulerILb1ELb0ELb1ELi128EEEEEEEEEvNT_6ParamsE:
	.zero		1944


//--------------------- .nv.constant0._ZN7cutlass13device_kernelIN5flash19enable_sm80_to_sm89INS1_16FlashAttnFwdSm80INS1_25CollectiveMainloopFwdSm80ILi8ELi2ELb0EN4cute5tupleIJNS5_1CILi128EEENS7_ILi64EEENS7_ILi192EEEEEELi192ENS_6half_tEfNS_4arch4Sm80ELb0ELb0ELb0ELb1ELb1ELb1ELb1ELb0EEENS1_21CollectiveEpilogueFwdINS6_IJS8_SA_S9_EEENS6_IJNS7_ILi1EEESI_SI_EEESC_SE_Li256ELb1ELb1ELb0ELb0EEENS1_19SingleTileSchedulerILb1ELb0ELb1ELi128EEEEEEEEEvNT_6ParamsE --------------------------
	.section	.nv.constant0._ZN7cutlass13device_kernelIN5flash19enable_sm80_to_sm89INS1_16FlashAttnFwdSm80INS1_25CollectiveMainloopFwdSm80ILi8ELi2ELb0EN4cute5tupleIJNS5_1CILi128EEENS7_ILi64EEENS7_ILi192EEEEEELi192ENS_6half_tEfNS_4arch4Sm80ELb0ELb0ELb0ELb1ELb1ELb1ELb1ELb0EEENS1_21CollectiveEpilogueFwdINS6_IJS8_SA_S9_EEENS6_IJNS7_ILi1EEESI_SI_EEESC_SE_Li256ELb1ELb1ELb0ELb0EEENS1_19SingleTileSchedulerILb1ELb0ELb1ELi128EEEEEEEEEvNT_6ParamsE,"a",@progbits
	.sectionflags	@""
	.align	4
.nv.constant0._ZN7cutlass13device_kernelIN5flash19enable_sm80_to_sm89INS1_16FlashAttnFwdSm80INS1_25CollectiveMainloopFwdSm80ILi8ELi2ELb0EN4cute5tupleIJNS5_1CILi128EEENS7_ILi64EEENS7_ILi192EEEEEELi192ENS_6half_tEfNS_4arch4Sm80ELb0ELb0ELb0ELb1ELb1ELb1ELb1ELb0EEENS1_21CollectiveEpilogueFwdINS6_IJS8_SA_S9_EEENS6_IJNS7_ILi1EEESI_SI_EEESC_SE_Li256ELb1ELb1ELb0ELb0EEENS1_19SingleTileSchedulerILb1ELb0ELb1ELi128EEEEEEEEEvNT_6ParamsE:
	.zero		1944


//--------------------- .nv.constant0._ZN7cutlass13device_kernelIN5flash19enable_sm80_to_sm89INS1_16FlashAttnFwdSm80INS1_25CollectiveMainloopFwdSm80ILi8ELi2ELb0EN4cute5tupleIJNS5_1CILi128EEENS7_ILi64EEENS7_ILi192EEEEEELi192ENS_6half_tEfNS_4arch4Sm80ELb0ELb1ELb0ELb0ELb1ELb0ELb1ELb0EEENS1_21CollectiveEpilogueFwdINS6_IJS8_SA_S9_EEENS6_IJNS7_ILi1EEESI_SI_EEESC_SE_Li256ELb0ELb1ELb0ELb0EEENS1_19SingleTileSchedulerILb0ELb0ELb1ELi128EEEEEEEEEvNT_6ParamsE --------------------------
	.section	.nv.constant0._ZN7cutlass13device_kernelIN5flash19enable_sm80_to_sm89INS1_16FlashAttnFwdSm80INS1_25CollectiveMainloopFwdSm80ILi8ELi2ELb0EN4cute5tupleIJNS5_1CILi128EEENS7_ILi64EEENS7_ILi192EEEEEELi192ENS_6half_tEfNS_4arch4Sm80ELb0ELb1ELb0ELb0ELb1ELb0ELb1ELb0EEENS1_21CollectiveEpilogueFwdINS6_IJS8_SA_S9_EEENS6_IJNS7_ILi1EEESI_SI_EEESC_SE_Li256ELb0ELb1ELb0ELb0EEENS1_19SingleTileSchedulerILb0ELb0ELb1ELi128EEEEEEEEEvNT_6ParamsE,"a",@progbits
	.sectionflags	@""
	.align	4
.nv.constant0._ZN7cutlass13device_kernelIN5flash19enable_sm80_to_sm89INS1_16FlashAttnFwdSm80INS1_25CollectiveMainloopFwdSm80ILi8ELi2ELb0EN4cute5tupleIJNS5_1CILi128EEENS7_ILi64EEENS7_ILi192EEEEEELi192ENS_6half_tEfNS_4arch4Sm80ELb0ELb1ELb0ELb0ELb1ELb0ELb1ELb0EEENS1_21CollectiveEpilogueFwdINS6_IJS8_SA_S9_EEENS6_IJNS7_ILi1EEESI_SI_EEESC_SE_Li256ELb0ELb1ELb0ELb0EEENS1_19SingleTileSchedulerILb0ELb0ELb1ELi128EEEEEEEEEvNT_6ParamsE:
	.zero		1944


//--------------------- .nv.constant0._ZN7cutlass13device_kernelIN5flash19enable_sm80_to_sm89INS1_16FlashAttnFwdSm80INS1_25CollectiveMainloopFwdSm80ILi8ELi2ELb0EN4cute5tupleIJNS5_1CILi128EEENS7_ILi64EEENS7_ILi192EEEEEELi192ENS_6half_tEfNS_4arch4Sm80ELb0ELb1ELb0ELb1ELb1ELb0ELb1ELb0EEENS1_21CollectiveEpilogueFwdINS6_IJS8_SA_S9_EEENS6_IJNS7_ILi1EEESI_SI_EEESC_SE_Li256ELb1ELb1ELb0ELb0EEENS1_19SingleTileSchedulerILb1ELb0ELb1ELi128EEEEEEEEEvNT_6ParamsE --------------------------
	.section	.nv.constant0._ZN7cutlass13device_kernelIN5flash19enable_sm80_to_sm89INS1_16FlashAttnFwdSm80INS1_25CollectiveMainloopFwdSm80ILi8ELi2ELb0EN4cute5tupleIJNS5_1CILi128EEENS7_ILi64EEENS7_ILi192EEEEEELi192ENS_6half_tEfNS_4arch4Sm80ELb0ELb1ELb0ELb1ELb1ELb0ELb1ELb0EEENS1_21CollectiveEpilogueFwdINS6_IJS8_SA_S9_EEENS6_IJNS7_ILi1EEESI_SI_EEESC_SE_Li256ELb1ELb1ELb0ELb0EEENS1_19SingleTileSchedulerILb1ELb0ELb1ELi128EEEEEEEEEvNT_6ParamsE,"a",@progbits
	.sectionflags	@""
	.align	4
.nv.constant0._ZN7cutlass13device_kernelIN5flash19enable_sm80_to_sm89INS1_16FlashAttnFwdSm80INS1_25CollectiveMainloopFwdSm80ILi8ELi2ELb0EN4cute5tupleIJNS5_1CILi128EEENS7_ILi64EEENS7_ILi192EEEEEELi192ENS_6half_tEfNS_4arch4Sm80ELb0ELb1ELb0ELb1ELb1ELb0ELb1ELb0EEENS1_21CollectiveEpilogueFwdINS6_IJS8_SA_S9_EEENS6_IJNS7_ILi1EEESI_SI_EEESC_SE_Li256ELb1ELb1ELb0ELb0EEENS1_19SingleTileSchedulerILb1ELb0ELb1ELi128EEEEEEEEEvNT_6ParamsE:
	.zero		1944


//--------------------- .nv.constant0._ZN7cutlass13device_kernelIN5flash19enable_sm80_to_sm89INS1_16FlashAttnFwdSm80INS1_25CollectiveMainloopFwdSm80ILi8ELi2ELb0EN4cute5tupleIJNS5_1CILi128EEENS7_ILi64EEENS7_ILi192EEEEEELi192ENS_6half_tEfNS_4arch4Sm80ELb0ELb1ELb0ELb1ELb1ELb1ELb1ELb0EEENS1_21CollectiveEpilogueFwdINS6_IJS8_SA_S9_EEENS6_IJNS7_ILi1EEESI_SI_EEESC_SE_Li256ELb1ELb1ELb0ELb0EEENS1_19SingleTileSchedulerILb1ELb0ELb1ELi128EEEEEEEEEvNT_6ParamsE --------------------------
	.section	.nv.constant0._ZN7cutlass13device_kernelIN5flash19enable_sm80_to_sm89INS1_16FlashAttnFwdSm80INS1_25CollectiveMainloopFwdSm80ILi8ELi2ELb0EN4cute5tupleIJNS5_1CILi128EEENS7_ILi64EEENS7_ILi192EEEEEELi192ENS_6half_tEfNS_4arch4Sm80ELb0ELb1ELb0ELb1ELb1ELb1ELb1ELb0EEENS1_21CollectiveEpilogueFwdINS6_IJS8_SA_S9_EEENS6_IJNS7_ILi1EEESI_SI_EEESC_SE_Li256ELb1ELb1ELb0ELb0EEENS1_19SingleTileSchedulerILb1ELb0ELb1ELi128EEEEEEEEEvNT_6ParamsE,"a",@progbits
	.sectionflags	@""
	.align	4
.nv.constant0._ZN7cutlass13device_kernelIN5flash19enable_sm80_to_sm89INS1_16FlashAttnFwdSm80INS1_25CollectiveMainloopFwdSm80ILi8ELi2ELb0EN4cute5tupleIJNS5_1CILi128EEENS7_ILi64EEENS7_ILi192EEEEEELi192ENS_6half_tEfNS_4arch4Sm80ELb0ELb1ELb0ELb1ELb1ELb1ELb1ELb0EEENS1_21CollectiveEpilogueFwdINS6_IJS8_SA_S9_EEENS6_IJNS7_ILi1EEESI_SI_EEESC_SE_Li256ELb1ELb1ELb0ELb0EEENS1_19SingleTileSchedulerILb1ELb0ELb1ELi128EEEEEEEEEvNT_6ParamsE:
	.zero		1944


//--------------------- .nv.constant0._ZN7cutlass13device_kernelIN5flash19enable_sm80_to_sm89INS1_16FlashAttnFwdSm80INS1_25CollectiveMainloopFwdSm80ILi8ELi2ELb0EN4cute5tupleIJNS5_1CILi128EEENS7_ILi64EEENS7_ILi192EEEEEELi192ENS_6half_tEfNS_4arch4Sm80ELb1ELb0ELb0ELb0ELb1ELb0ELb1ELb0EEENS1_21CollectiveEpilogueFwdINS6_IJS8_SA_S9_EEENS6_IJNS7_ILi1EEESI_SI_EEESC_SE_Li256ELb0ELb1ELb0ELb0EEENS1_30DynamicPersistentTileSchedulerILi256ELi256ELb0ELb1ELb0EEEEEEEEEvNT_6ParamsE --------------------------
	.section	.nv.constant0._ZN7cutlass13device_kernelIN5flash19enable_sm80_to_sm89INS1_16FlashAttnFwdSm80INS1_25CollectiveMainloopFwdSm80ILi8ELi2ELb0EN4cute5tupleIJNS5_1CILi128EEENS7_ILi64EEENS7_ILi192EEEEEELi192ENS_6half_tEfNS_4arch4Sm80ELb1ELb0ELb0ELb0ELb1ELb0ELb1ELb0EEENS1_21CollectiveEpilogueFwdINS6_IJS8_SA_S9_EEENS6_IJNS7_ILi1EEESI_SI_EEESC_SE_Li256ELb0ELb1ELb0ELb0EEENS1_30DynamicPersistentTileSchedulerILi256ELi256ELb0ELb1ELb0EEEEEEEEEvNT_6ParamsE,"a",@progbits
	.sectionflags	@""
	.align	4
.nv.constant0._ZN7cutlass13device_kernelIN5flash19enable_sm80_to_sm89INS1_16FlashAttnFwdSm80INS1_25CollectiveMainloopFwdSm80ILi8ELi2ELb0EN4cute5tupleIJNS5_1CILi128EEENS7_ILi64EEENS7_ILi192EEEEEELi192ENS_6half_tEfNS_4arch4Sm80ELb1ELb0ELb0ELb0ELb1ELb0ELb1ELb0EEENS1_21CollectiveEpilogueFwdINS6_IJS8_SA_S9_EEENS6_IJNS7_ILi1EEESI_SI_EEESC_SE_Li256ELb0ELb1ELb0ELb0EEENS1_30DynamicPersistentTileSchedulerILi256ELi256ELb0ELb1ELb0EEEEEEEEEvNT_6ParamsE:
	.zero		1960


//--------------------- .nv.constant0._ZN7cutlass13device_kernelIN5flash19enable_sm80_to_sm89INS1_16FlashAttnFwdSm80INS1_25CollectiveMainloopFwdSm80ILi8ELi2ELb0EN4cute5tupleIJNS5_1CILi128EEENS7_ILi64EEENS7_ILi192EEEEEELi192ENS_6half_tEfNS_4arch4Sm80ELb1ELb0ELb0ELb1ELb1ELb0ELb1ELb0EEENS1_21CollectiveEpilogueFwdINS6_IJS8_SA_S9_EEENS6_IJNS7_ILi1EEESI_SI_EEESC_SE_Li256ELb1ELb1ELb0ELb0EEENS1_19SingleTileSchedulerILb1ELb0ELb1ELi128EEEEEEEEEvNT_6ParamsE --------------------------
	.section	.nv.constant0._ZN7cutlass13device_kernelIN5flash19enable_sm80_to_sm89INS1_16FlashAttnFwdSm80INS1_25CollectiveMainloopFwdSm80ILi8ELi2ELb0EN4cute5tupleIJNS5_1CILi128EEENS7_ILi64EEENS7_ILi192EEEEEELi192ENS_6half_tEfNS_4arch4Sm80ELb1ELb0ELb0ELb1ELb1ELb0ELb1ELb0EEENS1_21CollectiveEpilogueFwdINS6_IJS8_SA_S9_EEENS6_IJNS7_ILi1EEESI_SI_EEESC_SE_Li256ELb1ELb1ELb0ELb0EEENS1_19SingleTileSchedulerILb1ELb0ELb1ELi128EEEEEEEEEvNT_6ParamsE,"a",@progbits
	.sectionflags	@""
	.align	4
.nv.constant0._ZN7cutlass13device_kernelIN5flash19enable_sm80_to_sm89INS1_16FlashAttnFwdSm80INS1_25CollectiveMainloopFwdSm80ILi8ELi2ELb0EN4cute5tupleIJNS5_1CILi128EEENS7_ILi64EEENS7_ILi192EEEEEELi192ENS_6half_tEfNS_4arch4Sm80ELb1ELb0ELb0ELb1ELb1ELb0ELb1ELb0EEENS1_21CollectiveEpilogueFwdINS6_IJS8_SA_S9_EEENS6_IJNS7_ILi1EEESI_SI_EEESC_SE_Li256ELb1ELb1ELb0ELb0EEENS1_19SingleTileSchedulerILb1ELb0ELb1ELi128EEEEEEEEEvNT_6ParamsE:
	.zero		1944


//--------------------- .nv.constant0._ZN7cutlass13device_kernelIN5flash19enable_sm80_to_sm89INS1_16FlashAttnFwdSm80INS1_25CollectiveMainloopFwdSm80ILi8ELi2ELb0EN4cute5tupleIJNS5_1CILi128EEENS7_ILi64EEENS7_ILi192EEEEEELi192ENS_6half_tEfNS_4arch4Sm80ELb1ELb0ELb0ELb1ELb1ELb1ELb1ELb0EEENS1_21CollectiveEpilogueFwdINS6_IJS8_SA_S9_EEENS6_IJNS7_ILi1EEESI_SI_EEESC_SE_Li256ELb1ELb1ELb0ELb0EEENS1_19SingleTileSchedulerILb1ELb0ELb1ELi128EEEEEEEEEvNT_6ParamsE --------------------------
	.section	.nv.constant0._ZN7cutlass13device_kernelIN5flash19enable_sm80_to_sm89INS1_16FlashAttnFwdSm80INS1_25CollectiveMainloopFwdSm80ILi8ELi2ELb0EN4cute5tupleIJNS5_1CILi128EEENS7_ILi64EEENS7_ILi192EEEEEELi192ENS_6half_tEfNS_4arch4Sm80ELb1ELb0ELb0ELb1ELb1ELb1ELb1ELb0EEENS1_21CollectiveEpilogueFwdINS6_IJS8_SA_S9_EEENS6_IJNS7_ILi1EEESI_SI_EEESC_SE_Li256ELb1ELb1ELb0ELb0EEENS1_19SingleTileSchedulerILb1ELb0ELb1ELi128EEEEEEEEEvNT_6ParamsE,"a",@progbits
	.sectionflags	@""
	.align	4
.nv.constant0._ZN7cutlass13device_kernelIN5flash19enable_sm80_to_sm89INS1_16FlashAttnFwdSm80INS1_25CollectiveMainloopFwdSm80ILi8ELi2ELb0EN4cute5tupleIJNS5_1CILi128EEENS7_ILi64EEENS7_ILi192EEEEEELi192ENS_6half_tEfNS_4arch4Sm80ELb1ELb0ELb0ELb1ELb1ELb1ELb1ELb0EEENS1_21CollectiveEpilogueFwdINS6_IJS8_SA_S9_EEENS6_IJNS7_ILi1EEESI_SI_EEESC_SE_Li256ELb1ELb1ELb0ELb0EEENS1_19SingleTileSchedulerILb1ELb0ELb1ELi128EEEEEEEEEvNT_6ParamsE:
	.zero		1944


//--------------------- SYMBOLS --------------------------

	.type		.nv.reservedSmem.offset0,@object
	.size		.nv.reservedSmem.offset0,0x4
